//
// Generated by NVIDIA NVVM Compiler
//
// Compiler Build ID: CL-36424714
// Cuda compilation tools, release 13.0, V13.0.88
// Based on NVVM 20.0.0
//

.version 9.0
.target sm_100
.address_size 64

	// .globl	_Z12determinantePfS_i

.visible .entry _Z12determinantePfS_i(
	.param .u64 .ptr .align 1 _Z12determinantePfS_i_param_0,
	.param .u64 .ptr .align 1 _Z12determinantePfS_i_param_1,
	.param .u32 _Z12determinantePfS_i_param_2
)
{
	.reg .pred 	%p<16>;
	.reg .b32 	%r<76>;
	.reg .b32 	%f<71>;
	.reg .b64 	%rd<69>;

	ld.param.u64 	%rd6, [_Z12determinantePfS_i_param_0];
	ld.param.u64 	%rd7, [_Z12determinantePfS_i_param_1];
	ld.param.u32 	%r15, [_Z12determinantePfS_i_param_2];
	cvta.to.global.u64 	%rd1, %rd7;
	cvta.to.global.u64 	%rd2, %rd6;
	setp.lt.s32 	%p1, %r15, 1;
	@%p1 bra 	$L__BB0_9;
	rem.u32 	%r17, 2, %r15;
	mul.lo.s32 	%r1, %r17, %r15;
	ld.global.f32 	%f69, [%rd1];
	and.b32  	%r2, %r15, 3;
	setp.lt.u32 	%p2, %r15, 4;
	mov.b32 	%r75, 0;
	@%p2 bra 	$L__BB0_4;
	and.b32  	%r75, %r15, 2147483644;
	neg.s32 	%r72, %r75;
	neg.s32 	%r71, %r15;
	add.s64 	%rd68, %rd2, 8;
	mov.b32 	%r73, 2;
$L__BB0_3:
	.pragma "nounroll";
	ld.global.f32 	%f7, [%rd68+-8];
	add.s32 	%r19, %r73, -1;
	add.s32 	%r9, %r71, 4;
	setp.eq.s32 	%p3, %r9, 3;
	selp.b32 	%r20, 0, %r19, %p3;
	add.s32 	%r21, %r15, %r20;
	mul.wide.u32 	%rd8, %r21, 4;
	add.s64 	%rd9, %rd2, %rd8;
	ld.global.f32 	%f8, [%rd9];
	add.s32 	%r22, %r73, 3;
	rem.u32 	%r23, %r73, %r15;
	add.s32 	%r24, %r1, %r23;
	mul.wide.u32 	%rd10, %r24, 4;
	add.s64 	%rd11, %rd2, %rd10;
	ld.global.f32 	%f9, [%rd11];
	mul.f32 	%f10, %f8, %f9;
	add.s32 	%r25, %r23, %r15;
	mul.wide.u32 	%rd12, %r25, 4;
	add.s64 	%rd13, %rd2, %rd12;
	ld.global.f32 	%f11, [%rd13];
	add.s32 	%r26, %r1, %r20;
	mul.wide.u32 	%rd14, %r26, 4;
	add.s64 	%rd15, %rd2, %rd14;
	ld.global.f32 	%f12, [%rd15];
	mul.f32 	%f13, %f11, %f12;
	sub.f32 	%f14, %f10, %f13;
	fma.rn.f32 	%f15, %f7, %f14, %f69;
	st.global.f32 	[%rd1], %f15;
	ld.global.f32 	%f16, [%rd68+-4];
	setp.eq.s32 	%p4, %r9, 2;
	selp.b32 	%r27, 0, %r73, %p4;
	add.s32 	%r28, %r15, %r27;
	mul.wide.u32 	%rd16, %r28, 4;
	add.s64 	%rd17, %rd2, %rd16;
	ld.global.f32 	%f17, [%rd17];
	add.s32 	%r29, %r73, 1;
	rem.u32 	%r30, %r29, %r15;
	add.s32 	%r31, %r1, %r30;
	mul.wide.u32 	%rd18, %r31, 4;
	add.s64 	%rd19, %rd2, %rd18;
	ld.global.f32 	%f18, [%rd19];
	mul.f32 	%f19, %f17, %f18;
	add.s32 	%r32, %r30, %r15;
	mul.wide.u32 	%rd20, %r32, 4;
	add.s64 	%rd21, %rd2, %rd20;
	ld.global.f32 	%f20, [%rd21];
	add.s32 	%r33, %r1, %r27;
	mul.wide.u32 	%rd22, %r33, 4;
	add.s64 	%rd23, %rd2, %rd22;
	ld.global.f32 	%f21, [%rd23];
	mul.f32 	%f22, %f20, %f21;
	sub.f32 	%f23, %f19, %f22;
	fma.rn.f32 	%f24, %f16, %f23, %f15;
	st.global.f32 	[%rd1], %f24;
	ld.global.f32 	%f25, [%rd68];
	setp.eq.s32 	%p5, %r9, 1;
	selp.b32 	%r34, 0, %r29, %p5;
	add.s32 	%r35, %r15, %r34;
	mul.wide.u32 	%rd24, %r35, 4;
	add.s64 	%rd25, %rd2, %rd24;
	ld.global.f32 	%f26, [%rd25];
	add.s32 	%r36, %r73, 2;
	rem.u32 	%r37, %r36, %r15;
	add.s32 	%r38, %r1, %r37;
	mul.wide.u32 	%rd26, %r38, 4;
	add.s64 	%rd27, %rd2, %rd26;
	ld.global.f32 	%f27, [%rd27];
	mul.f32 	%f28, %f26, %f27;
	add.s32 	%r39, %r37, %r15;
	mul.wide.u32 	%rd28, %r39, 4;
	add.s64 	%rd29, %rd2, %rd28;
	ld.global.f32 	%f29, [%rd29];
	add.s32 	%r40, %r1, %r34;
	mul.wide.u32 	%rd30, %r40, 4;
	add.s64 	%rd31, %rd2, %rd30;
	ld.global.f32 	%f30, [%rd31];
	mul.f32 	%f31, %f29, %f30;
	sub.f32 	%f32, %f28, %f31;
	fma.rn.f32 	%f33, %f25, %f32, %f24;
	st.global.f32 	[%rd1], %f33;
	ld.global.f32 	%f34, [%rd68+4];
	setp.eq.s32 	%p6, %r71, -4;
	selp.b32 	%r41, 0, %r36, %p6;
	add.s32 	%r42, %r15, %r41;
	mul.wide.u32 	%rd32, %r42, 4;
	add.s64 	%rd33, %rd2, %rd32;
	ld.global.f32 	%f35, [%rd33];
	rem.u32 	%r43, %r22, %r15;
	add.s32 	%r44, %r1, %r43;
	mul.wide.u32 	%rd34, %r44, 4;
	add.s64 	%rd35, %rd2, %rd34;
	ld.global.f32 	%f36, [%rd35];
	mul.f32 	%f37, %f35, %f36;
	add.s32 	%r45, %r43, %r15;
	mul.wide.u32 	%rd36, %r45, 4;
	add.s64 	%rd37, %rd2, %rd36;
	ld.global.f32 	%f38, [%rd37];
	add.s32 	%r46, %r1, %r41;
	mul.wide.u32 	%rd38, %r46, 4;
	add.s64 	%rd39, %rd2, %rd38;
	ld.global.f32 	%f39, [%rd39];
	mul.f32 	%f40, %f38, %f39;
	sub.f32 	%f41, %f37, %f40;
	fma.rn.f32 	%f69, %f34, %f41, %f33;
	st.global.f32 	[%rd1], %f69;
	add.s32 	%r73, %r73, 4;
	add.s32 	%r72, %r72, 4;
	add.s64 	%rd68, %rd68, 16;
	setp.ne.s32 	%p7, %r72, 0;
	mov.u32 	%r71, %r9;
	@%p7 bra 	$L__BB0_3;
$L__BB0_4:
	setp.eq.s32 	%p8, %r2, 0;
	@%p8 bra 	$L__BB0_9;
	setp.eq.s32 	%p9, %r2, 1;
	@%p9 bra 	$L__BB0_7;
	mul.wide.u32 	%rd40, %r75, 4;
	add.s64 	%rd41, %rd2, %rd40;
	ld.global.f32 	%f42, [%rd41];
	add.s32 	%r47, %r75, 1;
	setp.eq.s32 	%p10, %r47, %r15;
	selp.b32 	%r48, 0, %r47, %p10;
	add.s32 	%r49, %r15, %r48;
	mul.wide.u32 	%rd42, %r49, 4;
	add.s64 	%rd43, %rd2, %rd42;
	ld.global.f32 	%f43, [%rd43];
	add.s32 	%r13, %r75, 2;
	rem.u32 	%r50, %r13, %r15;
	add.s32 	%r51, %r1, %r50;
	mul.wide.u32 	%rd44, %r51, 4;
	add.s64 	%rd45, %rd2, %rd44;
	ld.global.f32 	%f44, [%rd45];
	mul.f32 	%f45, %f43, %f44;
	add.s32 	%r52, %r50, %r15;
	mul.wide.u32 	%rd46, %r52, 4;
	add.s64 	%rd47, %rd2, %rd46;
	ld.global.f32 	%f46, [%rd47];
	add.s32 	%r53, %r1, %r48;
	mul.wide.u32 	%rd48, %r53, 4;
	add.s64 	%rd49, %rd2, %rd48;
	ld.global.f32 	%f47, [%rd49];
	mul.f32 	%f48, %f46, %f47;
	sub.f32 	%f49, %f45, %f48;
	fma.rn.f32 	%f50, %f42, %f49, %f69;
	st.global.f32 	[%rd1], %f50;
	ld.global.f32 	%f51, [%rd41+4];
	setp.eq.s32 	%p11, %r13, %r15;
	selp.b32 	%r54, 0, %r13, %p11;
	add.s32 	%r55, %r15, %r54;
	mul.wide.u32 	%rd50, %r55, 4;
	add.s64 	%rd51, %rd2, %rd50;
	ld.global.f32 	%f52, [%rd51];
	add.s32 	%r56, %r75, 3;
	rem.u32 	%r57, %r56, %r15;
	add.s32 	%r58, %r1, %r57;
	mul.wide.u32 	%rd52, %r58, 4;
	add.s64 	%rd53, %rd2, %rd52;
	ld.global.f32 	%f53, [%rd53];
	mul.f32 	%f54, %f52, %f53;
	add.s32 	%r59, %r57, %r15;
	mul.wide.u32 	%rd54, %r59, 4;
	add.s64 	%rd55, %rd2, %rd54;
	ld.global.f32 	%f55, [%rd55];
	add.s32 	%r60, %r1, %r54;
	mul.wide.u32 	%rd56, %r60, 4;
	add.s64 	%rd57, %rd2, %rd56;
	ld.global.f32 	%f56, [%rd57];
	mul.f32 	%f57, %f55, %f56;
	sub.f32 	%f58, %f54, %f57;
	fma.rn.f32 	%f69, %f51, %f58, %f50;
	st.global.f32 	[%rd1], %f69;
	mov.u32 	%r75, %r13;
$L__BB0_7:
	and.b32  	%r61, %r15, 1;
	setp.eq.b32 	%p12, %r61, 1;
	not.pred 	%p13, %p12;
	@%p13 bra 	$L__BB0_9;
	setp.eq.s32 	%p14, %r15, 1;
	selp.b32 	%r62, 0, %r15, %p14;
	mul.wide.u32 	%rd58, %r75, 4;
	add.s64 	%rd59, %rd2, %rd58;
	ld.global.f32 	%f59, [%rd59];
	add.s32 	%r63, %r75, 1;
	setp.eq.s32 	%p15, %r63, %r15;
	selp.b32 	%r64, 0, %r63, %p15;
	add.s32 	%r65, %r62, %r64;
	mul.wide.u32 	%rd60, %r65, 4;
	add.s64 	%rd61, %rd2, %rd60;
	ld.global.f32 	%f60, [%rd61];
	add.s32 	%r66, %r75, 2;
	rem.u32 	%r67, %r66, %r15;
	add.s32 	%r68, %r1, %r67;
	mul.wide.u32 	%rd62, %r68, 4;
	add.s64 	%rd63, %rd2, %rd62;
	ld.global.f32 	%f61, [%rd63];
	mul.f32 	%f62, %f60, %f61;
	add.s32 	%r69, %r67, %r62;
	mul.wide.u32 	%rd64, %r69, 4;
	add.s64 	%rd65, %rd2, %rd64;
	ld.global.f32 	%f63, [%rd65];
	add.s32 	%r70, %r1, %r64;
	mul.wide.u32 	%rd66, %r70, 4;
	add.s64 	%rd67, %rd2, %rd66;
	ld.global.f32 	%f64, [%rd67];
	mul.f32 	%f65, %f63, %f64;
	sub.f32 	%f66, %f62, %f65;
	fma.rn.f32 	%f67, %f59, %f66, %f69;
	st.global.f32 	[%rd1], %f67;
$L__BB0_9:
	ret;

}
	// .globl	_Z13matrizAdjuntaPfS_i
.visible .entry _Z13matrizAdjuntaPfS_i(
	.param .u64 .ptr .align 1 _Z13matrizAdjuntaPfS_i_param_0,
	.param .u64 .ptr .align 1 _Z13matrizAdjuntaPfS_i_param_1,
	.param .u32 _Z13matrizAdjuntaPfS_i_param_2
)
{
	.reg .pred 	%p<24>;
	.reg .b32 	%r<107>;
	.reg .b32 	%f<62>;
	.reg .b64 	%rd<68>;

	ld.param.u64 	%rd6, [_Z13matrizAdjuntaPfS_i_param_0];
	ld.param.u64 	%rd7, [_Z13matrizAdjuntaPfS_i_param_1];
	ld.param.u32 	%r23, [_Z13matrizAdjuntaPfS_i_param_2];
	cvta.to.global.u64 	%rd1, %rd7;
	cvta.to.global.u64 	%rd2, %rd6;
	mov.u32 	%r24, %ctaid.x;
	mov.u32 	%r25, %ntid.x;
	mul.lo.s32 	%r26, %r24, %r25;
	mov.u32 	%r27, %tid.x;
	mul.lo.s32 	%r1, %r26, %r27;
	setp.ge.s32 	%p1, %r1, %r23;
	setp.lt.s32 	%p2, %r23, 1;
	or.pred  	%p3, %p1, %p2;
	@%p3 bra 	$L__BB1_11;
	add.s32 	%r29, %r1, 1;
	rem.s32 	%r30, %r29, %r23;
	mul.lo.s32 	%r2, %r30, %r23;
	add.s32 	%r31, %r1, 2;
	rem.s32 	%r32, %r31, %r23;
	mul.lo.s32 	%r3, %r32, %r23;
	mul.lo.s32 	%r4, %r23, %r1;
	and.b32  	%r5, %r23, 3;
	setp.lt.u32 	%p4, %r23, 4;
	mov.b32 	%r106, 0;
	@%p4 bra 	$L__BB1_4;
	and.b32  	%r106, %r23, 2147483644;
	neg.s32 	%r103, %r106;
	neg.s32 	%r102, %r23;
	add.s32 	%r101, %r1, 3;
	add.s64 	%rd3, %rd1, 8;
	mov.b32 	%r104, 2;
	mov.u32 	%r100, %r4;
$L__BB1_3:
	.pragma "nounroll";
	mul.wide.s32 	%rd8, %r100, 4;
	add.s64 	%rd9, %rd3, %rd8;
	add.s32 	%r34, %r104, -1;
	add.s32 	%r15, %r102, 4;
	setp.eq.s32 	%p5, %r15, 3;
	selp.b32 	%r35, 0, %r34, %p5;
	add.s32 	%r36, %r2, %r35;
	mul.wide.s32 	%rd10, %r36, 4;
	add.s64 	%rd11, %rd2, %rd10;
	ld.global.f32 	%f3, [%rd11];
	add.s32 	%r37, %r104, 3;
	rem.u32 	%r38, %r104, %r23;
	add.s32 	%r39, %r3, %r38;
	mul.wide.s32 	%rd12, %r39, 4;
	add.s64 	%rd13, %rd2, %rd12;
	ld.global.f32 	%f4, [%rd13];
	mul.f32 	%f5, %f3, %f4;
	add.s32 	%r40, %r38, %r2;
	mul.wide.s32 	%rd14, %r40, 4;
	add.s64 	%rd15, %rd2, %rd14;
	ld.global.f32 	%f6, [%rd15];
	add.s32 	%r41, %r3, %r35;
	mul.wide.s32 	%rd16, %r41, 4;
	add.s64 	%rd17, %rd2, %rd16;
	ld.global.f32 	%f7, [%rd17];
	mul.f32 	%f8, %f6, %f7;
	sub.f32 	%f9, %f5, %f8;
	add.s32 	%r42, %r101, -2;
	add.s32 	%r43, %r101, -3;
	and.b32  	%r44, %r43, -2147483647;
	setp.eq.s32 	%p6, %r44, 1;
	neg.f32 	%f10, %f9;
	selp.f32 	%f11, %f10, %f9, %p6;
	st.global.f32 	[%rd9+-8], %f11;
	setp.eq.s32 	%p7, %r15, 2;
	selp.b32 	%r45, 0, %r104, %p7;
	add.s32 	%r46, %r2, %r45;
	mul.wide.s32 	%rd18, %r46, 4;
	add.s64 	%rd19, %rd2, %rd18;
	ld.global.f32 	%f12, [%rd19];
	add.s32 	%r47, %r104, 1;
	rem.u32 	%r48, %r47, %r23;
	add.s32 	%r49, %r3, %r48;
	mul.wide.s32 	%rd20, %r49, 4;
	add.s64 	%rd21, %rd2, %rd20;
	ld.global.f32 	%f13, [%rd21];
	mul.f32 	%f14, %f12, %f13;
	add.s32 	%r50, %r48, %r2;
	mul.wide.s32 	%rd22, %r50, 4;
	add.s64 	%rd23, %rd2, %rd22;
	ld.global.f32 	%f15, [%rd23];
	add.s32 	%r51, %r3, %r45;
	mul.wide.s32 	%rd24, %r51, 4;
	add.s64 	%rd25, %rd2, %rd24;
	ld.global.f32 	%f16, [%rd25];
	mul.f32 	%f17, %f15, %f16;
	sub.f32 	%f18, %f14, %f17;
	and.b32  	%r52, %r42, -2147483647;
	setp.eq.s32 	%p8, %r52, 1;
	neg.f32 	%f19, %f18;
	selp.f32 	%f20, %f19, %f18, %p8;
	st.global.f32 	[%rd9+-4], %f20;
	setp.eq.s32 	%p9, %r15, 1;
	selp.b32 	%r53, 0, %r47, %p9;
	add.s32 	%r54, %r2, %r53;
	mul.wide.s32 	%rd26, %r54, 4;
	add.s64 	%rd27, %rd2, %rd26;
	ld.global.f32 	%f21, [%rd27];
	add.s32 	%r55, %r104, 2;
	rem.u32 	%r56, %r55, %r23;
	add.s32 	%r57, %r3, %r56;
	mul.wide.s32 	%rd28, %r57, 4;
	add.s64 	%rd29, %rd2, %rd28;
	ld.global.f32 	%f22, [%rd29];
	mul.f32 	%f23, %f21, %f22;
	add.s32 	%r58, %r56, %r2;
	mul.wide.s32 	%rd30, %r58, 4;
	add.s64 	%rd31, %rd2, %rd30;
	ld.global.f32 	%f24, [%rd31];
	add.s32 	%r59, %r3, %r53;
	mul.wide.s32 	%rd32, %r59, 4;
	add.s64 	%rd33, %rd2, %rd32;
	ld.global.f32 	%f25, [%rd33];
	mul.f32 	%f26, %f24, %f25;
	sub.f32 	%f27, %f23, %f26;
	add.s32 	%r60, %r101, -1;
	and.b32  	%r61, %r60, -2147483647;
	setp.eq.s32 	%p10, %r61, 1;
	neg.f32 	%f28, %f27;
	selp.f32 	%f29, %f28, %f27, %p10;
	st.global.f32 	[%rd9], %f29;
	setp.eq.s32 	%p11, %r102, -4;
	selp.b32 	%r62, 0, %r55, %p11;
	add.s32 	%r63, %r2, %r62;
	mul.wide.s32 	%rd34, %r63, 4;
	add.s64 	%rd35, %rd2, %rd34;
	ld.global.f32 	%f30, [%rd35];
	rem.u32 	%r64, %r37, %r23;
	add.s32 	%r65, %r3, %r64;
	mul.wide.s32 	%rd36, %r65, 4;
	add.s64 	%rd37, %rd2, %rd36;
	ld.global.f32 	%f31, [%rd37];
	mul.f32 	%f32, %f30, %f31;
	add.s32 	%r66, %r64, %r2;
	mul.wide.s32 	%rd38, %r66, 4;
	add.s64 	%rd39, %rd2, %rd38;
	ld.global.f32 	%f33, [%rd39];
	add.s32 	%r67, %r3, %r62;
	mul.wide.s32 	%rd40, %r67, 4;
	add.s64 	%rd41, %rd2, %rd40;
	ld.global.f32 	%f34, [%rd41];
	mul.f32 	%f35, %f33, %f34;
	sub.f32 	%f36, %f32, %f35;
	and.b32  	%r68, %r101, -2147483647;
	setp.eq.s32 	%p12, %r68, 1;
	neg.f32 	%f37, %f36;
	selp.f32 	%f38, %f37, %f36, %p12;
	st.global.f32 	[%rd9+4], %f38;
	add.s32 	%r104, %r104, 4;
	add.s32 	%r103, %r103, 4;
	add.s32 	%r101, %r101, 4;
	add.s32 	%r100, %r100, 4;
	setp.ne.s32 	%p13, %r103, 0;
	mov.u32 	%r102, %r15;
	@%p13 bra 	$L__BB1_3;
$L__BB1_4:
	setp.eq.s32 	%p14, %r5, 0;
	@%p14 bra 	$L__BB1_11;
	setp.eq.s32 	%p15, %r5, 1;
	@%p15 bra 	$L__BB1_8;
	add.s32 	%r69, %r106, 1;
	setp.eq.s32 	%p16, %r69, %r23;
	selp.b32 	%r70, 0, %r69, %p16;
	add.s32 	%r71, %r2, %r70;
	mul.wide.s32 	%rd42, %r71, 4;
	add.s64 	%rd43, %rd2, %rd42;
	ld.global.f32 	%f39, [%rd43];
	add.s32 	%r21, %r106, 2;
	rem.u32 	%r72, %r21, %r23;
	add.s32 	%r73, %r3, %r72;
	mul.wide.s32 	%rd44, %r73, 4;
	add.s64 	%rd45, %rd2, %rd44;
	ld.global.f32 	%f40, [%rd45];
	mul.f32 	%f41, %f39, %f40;
	add.s32 	%r74, %r72, %r2;
	mul.wide.s32 	%rd46, %r74, 4;
	add.s64 	%rd47, %rd2, %rd46;
	ld.global.f32 	%f42, [%rd47];
	add.s32 	%r75, %r3, %r70;
	mul.wide.s32 	%rd48, %r75, 4;
	add.s64 	%rd49, %rd2, %rd48;
	ld.global.f32 	%f43, [%rd49];
	mul.f32 	%f44, %f42, %f43;
	sub.f32 	%f45, %f41, %f44;
	add.s32 	%r76, %r106, %r4;
	mul.wide.s32 	%rd50, %r76, 4;
	add.s64 	%rd4, %rd1, %rd50;
	add.s32 	%r77, %r106, %r1;
	and.b32  	%r78, %r77, -2147483647;
	setp.eq.s32 	%p17, %r78, 1;
	neg.f32 	%f46, %f45;
	selp.f32 	%f47, %f46, %f45, %p17;
	st.global.f32 	[%rd4], %f47;
	setp.eq.s32 	%p18, %r21, %r23;
	selp.b32 	%r79, 0, %r21, %p18;
	add.s32 	%r80, %r2, %r79;
	mul.wide.s32 	%rd51, %r80, 4;
	add.s64 	%rd52, %rd2, %rd51;
	ld.global.f32 	%f48, [%rd52];
	add.s32 	%r81, %r106, 3;
	rem.u32 	%r82, %r81, %r23;
	add.s32 	%r83, %r3, %r82;
	mul.wide.s32 	%rd53, %r83, 4;
	add.s64 	%rd54, %rd2, %rd53;
	ld.global.f32 	%f49, [%rd54];
	mul.f32 	%f50, %f48, %f49;
	add.s32 	%r84, %r82, %r2;
	mul.wide.s32 	%rd55, %r84, 4;
	add.s64 	%rd56, %rd2, %rd55;
	ld.global.f32 	%f51, [%rd56];
	add.s32 	%r85, %r3, %r79;
	mul.wide.s32 	%rd57, %r85, 4;
	add.s64 	%rd58, %rd2, %rd57;
	ld.global.f32 	%f52, [%rd58];
	mul.f32 	%f53, %f51, %f52;
	sub.f32 	%f1, %f50, %f53;
	st.global.f32 	[%rd4+4], %f1;
	add.s32 	%r86, %r77, 1;
	and.b32  	%r87, %r86, -2147483647;
	setp.ne.s32 	%p19, %r87, 1;
	mov.u32 	%r106, %r21;
	@%p19 bra 	$L__BB1_8;
	neg.f32 	%f54, %f1;
	st.global.f32 	[%rd4+4], %f54;
$L__BB1_8:
	and.b32  	%r88, %r23, 1;
	setp.eq.b32 	%p20, %r88, 1;
	not.pred 	%p21, %p20;
	@%p21 bra 	$L__BB1_11;
	add.s32 	%r89, %r106, 1;
	setp.eq.s32 	%p22, %r89, %r23;
	selp.b32 	%r90, 0, %r89, %p22;
	add.s32 	%r91, %r2, %r90;
	mul.wide.s32 	%rd59, %r91, 4;
	add.s64 	%rd60, %rd2, %rd59;
	ld.global.f32 	%f55, [%rd60];
	add.s32 	%r92, %r106, 2;
	rem.u32 	%r93, %r92, %r23;
	add.s32 	%r94, %r3, %r93;
	mul.wide.s32 	%rd61, %r94, 4;
	add.s64 	%rd62, %rd2, %rd61;
	ld.global.f32 	%f56, [%rd62];
	mul.f32 	%f57, %f55, %f56;
	add.s32 	%r95, %r93, %r2;
	mul.wide.s32 	%rd63, %r95, 4;
	add.s64 	%rd64, %rd2, %rd63;
	ld.global.f32 	%f58, [%rd64];
	add.s32 	%r96, %r3, %r90;
	mul.wide.s32 	%rd65, %r96, 4;
	add.s64 	%rd66, %rd2, %rd65;
	ld.global.f32 	%f59, [%rd66];
	mul.f32 	%f60, %f58, %f59;
	sub.f32 	%f2, %f57, %f60;
	add.s32 	%r97, %r106, %r4;
	mul.wide.s32 	%rd67, %r97, 4;
	add.s64 	%rd5, %rd1, %rd67;
	st.global.f32 	[%rd5], %f2;
	add.s32 	%r98, %r106, %r1;
	and.b32  	%r99, %r98, -2147483647;
	setp.ne.s32 	%p23, %r99, 1;
	@%p23 bra 	$L__BB1_11;
	neg.f32 	%f61, %f2;
	st.global.f32 	[%rd5], %f61;
$L__BB1_11:
	ret;

}
	// .globl	_Z13matrizInversaPfS_S_i
.visible .entry _Z13matrizInversaPfS_S_i(
	.param .u64 .ptr .align 1 _Z13matrizInversaPfS_S_i_param_0,
	.param .u64 .ptr .align 1 _Z13matrizInversaPfS_S_i_param_1,
	.param .u64 .ptr .align 1 _Z13matrizInversaPfS_S_i_param_2,
	.param .u32 _Z13matrizInversaPfS_S_i_param_3
)
{
	.reg .pred 	%p<2>;
	.reg .b32 	%r<12>;
	.reg .b32 	%f<4>;
	.reg .b64 	%rd<10>;

	ld.param.u64 	%rd1, [_Z13matrizInversaPfS_S_i_param_0];
	ld.param.u64 	%rd2, [_Z13matrizInversaPfS_S_i_param_1];
	ld.param.u64 	%rd3, [_Z13matrizInversaPfS_S_i_param_2];
	ld.param.u32 	%r3, [_Z13matrizInversaPfS_S_i_param_3];
	mov.u32 	%r4, %ctaid.y;
	mov.u32 	%r5, %ntid.y;
	mov.u32 	%r6, %tid.y;
	mad.lo.s32 	%r1, %r4, %r5, %r6;
	mov.u32 	%r7, %ctaid.x;
	mov.u32 	%r8, %ntid.x;
	mov.u32 	%r9, %tid.x;
	mad.lo.s32 	%r2, %r7, %r8, %r9;
	max.s32 	%r10, %r1, %r2;
	setp.ge.s32 	%p1, %r10, %r3;
	@%p1 bra 	$L__BB2_2;
	cvta.to.global.u64 	%rd4, %rd1;
	cvta.to.global.u64 	%rd5, %rd3;
	cvta.to.global.u64 	%rd6, %rd2;
	mad.lo.s32 	%r11, %r3, %r1, %r2;
	mul.wide.s32 	%rd7, %r11, 4;
	add.s64 	%rd8, %rd4, %rd7;
	ld.global.f32 	%f1, [%rd8];
	ld.global.f32 	%f2, [%rd5];
	div.rn.f32 	%f3, %f1, %f2;
	add.s64 	%rd9, %rd6, %rd7;
	st.global.f32 	[%rd9], %f3;
$L__BB2_2:
	ret;

}


// ===== COMPILED SASS (sm_100) =====

	.target	sm_100

	.elftype	@"ET_EXEC"


//--------------------- .note.nv.tkinfo           --------------------------
	.section	.note.nv.tkinfo,"",@"SHT_NOTE"
	.sectionflags	@"SHF_NOTE_NV_TKINFO"
	.tkinfo
        /*0018*/ 	.word	0x00000002
        /*0030*/ 	.string	""
        /*0030*/ 	.string	"ptxas"
        /*0030*/ 	.string	"Cuda compilation tools, release 13.0, V13.0.88"
        /*0030*/ 	.string	"Build cuda_13.0.r13.0/compiler.36424714_0"
        /*0030*/ 	.string	"-arch sm_100 -m 64 "



//--------------------- .note.nv.cuinfo           --------------------------
	.section	.note.nv.cuinfo,"",@"SHT_NOTE"
	.sectionflags	@"SHF_NOTE_NV_CUINFO"
        /*0018*/ 	.short	0x0002
        /*001a*/ 	.short	0x0064
        /*001c*/ 	.short	0x0082
	.zero		2


//--------------------- .nv.info                  --------------------------
	.section	.nv.info,"",@"SHT_CUDA_INFO"
	.align	4


	//----- nvinfo : EIATTR_REGCOUNT
	.align		4
        /*0000*/ 	.byte	0x04, 0x2f
        /*0002*/ 	.short	(.L_1 - .L_0)
	.align		4
.L_0:
        /*0004*/ 	.word	index@(_Z12determinantePfS_i)
        /*0008*/ 	.word	0x00000020


	//----- nvinfo : EIATTR_FRAME_SIZE
	.align		4
.L_1:
        /*000c*/ 	.byte	0x04, 0x11
        /*000e*/ 	.short	(.L_3 - .L_2)
	.align		4
.L_2:
        /*0010*/ 	.word	index@(_Z12determinantePfS_i)
        /*0014*/ 	.word	0x00000000


	//----- nvinfo : EIATTR_REGCOUNT
	.align		4
.L_3:
        /*0018*/ 	.byte	0x04, 0x2f
        /*001a*/ 	.short	(.L_5 - .L_4)
	.align		4
.L_4:
        /*001c*/ 	.word	index@(_Z13matrizAdjuntaPfS_i)
        /*0020*/ 	.word	0x00000020


	//----- nvinfo : EIATTR_FRAME_SIZE
	.align		4
.L_5:
        /*0024*/ 	.byte	0x04, 0x11
        /*0026*/ 	.short	(.L_7 - .L_6)
	.align		4
.L_6:
        /*0028*/ 	.word	index@(_Z13matrizAdjuntaPfS_i)
        /*002c*/ 	.word	0x00000000


	//----- nvinfo : EIATTR_REGCOUNT
	.align		4
.L_7:
        /*0030*/ 	.byte	0x04, 0x2f
        /*0032*/ 	.short	(.L_9 - .L_8)
	.align		4
.L_8:
        /*0034*/ 	.word	index@(_Z13matrizInversaPfS_S_i)
        /*0038*/ 	.word	0x00000010


	//----- nvinfo : EIATTR_FRAME_SIZE
	.align		4
.L_9:
        /*003c*/ 	.byte	0x04, 0x11
        /*003e*/ 	.short	(.L_11 - .L_10)
	.align		4
.L_10:
        /*0040*/ 	.word	index@($__internal_0_$__cuda_sm3x_div_rn_noftz_f32_slowpath)
        /*0044*/ 	.word	0x00000000


	//----- nvinfo : EIATTR_FRAME_SIZE
	.align		4
.L_11:
        /*0048*/ 	.byte	0x04, 0x11
        /*004a*/ 	.short	(.L_13 - .L_12)
	.align		4
.L_12:
        /*004c*/ 	.word	index@(_Z13matrizInversaPfS_S_i)
        /*0050*/ 	.word	0x00000000


	//----- nvinfo : EIATTR_MIN_STACK_SIZE
	.align		4
.L_13:
        /*0054*/ 	.byte	0x04, 0x12
        /*0056*/ 	.short	(.L_15 - .L_14)
	.align		4
.L_14:
        /*0058*/ 	.word	index@(_Z13matrizInversaPfS_S_i)
        /*005c*/ 	.word	0x00000000


	//----- nvinfo : EIATTR_MIN_STACK_SIZE
	.align		4
.L_15:
        /*0060*/ 	.byte	0x04, 0x12
        /*0062*/ 	.short	(.L_17 - .L_16)
	.align		4
.L_16:
        /*0064*/ 	.word	index@(_Z13matrizAdjuntaPfS_i)
        /*0068*/ 	.word	0x00000000


	//----- nvinfo : EIATTR_MIN_STACK_SIZE
	.align		4
.L_17:
        /*006c*/ 	.byte	0x04, 0x12
        /*006e*/ 	.short	(.L_19 - .L_18)
	.align		4
.L_18:
        /*0070*/ 	.word	index@(_Z12determinantePfS_i)
        /*0074*/ 	.word	0x00000000
.L_19:


//--------------------- .nv.compat                --------------------------
	.section	.nv.compat,"",@"SHT_CUDA_COMPAT_INFO"
	.align	4
        /*0000*/ 	.byte	0x02, 0x09, 0x00, 0x00, 0x02, 0x02, 0x01, 0x00, 0x02, 0x05, 0x05, 0x00, 0x03, 0x07, 0x01, 0x01
        /*0010*/ 	.byte	0x02, 0x03, 0x00, 0x00, 0x02, 0x06, 0x01, 0x00, 0x04, 0x0b, 0x08, 0x00, 0x01, 0x00, 0x00, 0x00
        /*0020*/ 	.byte	0x00, 0x00, 0x00, 0x00


//--------------------- .nv.info._Z13matrizInversaPfS_S_i --------------------------
	.section	.nv.info._Z13matrizInversaPfS_S_i,"",@"SHT_CUDA_INFO"
	.sectionflags	@""
	.align	4


	//----- nvinfo : EIATTR_CUDA_API_VERSION
	.align		4
        /*0000*/ 	.byte	0x04, 0x37
        /*0002*/ 	.short	(.L_21 - .L_20)
.L_20:
        /*0004*/ 	.word	0x00000082


	//----- nvinfo : EIATTR_KPARAM_INFO
	.align		4
.L_21:
        /*0008*/ 	.byte	0x04, 0x17
        /*000a*/ 	.short	(.L_23 - .L_22)
.L_22:
        /*000c*/ 	.word	0x00000000
        /*0010*/ 	.short	0x0003
        /*0012*/ 	.short	0x0018
        /*0014*/ 	.byte	0x00, 0xf0, 0x11, 0x00


	//----- nvinfo : EIATTR_KPARAM_INFO
	.align		4
.L_23:
        /*0018*/ 	.byte	0x04, 0x17
        /*001a*/ 	.short	(.L_25 - .L_24)
.L_24:
        /*001c*/ 	.word	0x00000000
        /*0020*/ 	.short	0x0002
        /*0022*/ 	.short	0x0010
        /*0024*/ 	.byte	0x00, 0xf5, 0x21, 0x00


	//----- nvinfo : EIATTR_KPARAM_INFO
	.align		4
.L_25:
        /*0028*/ 	.byte	0x04, 0x17
        /*002a*/ 	.short	(.L_27 - .L_26)
.L_26:
        /*002c*/ 	.word	0x00000000
        /*0030*/ 	.short	0x0001
        /*0032*/ 	.short	0x0008
        /*0034*/ 	.byte	0x00, 0xf5, 0x21, 0x00


	//----- nvinfo : EIATTR_KPARAM_INFO
	.align		4
.L_27:
        /*0038*/ 	.byte	0x04, 0x17
        /*003a*/ 	.short	(.L_29 - .L_28)
.L_28:
        /*003c*/ 	.word	0x00000000
        /*0040*/ 	.short	0x0000
        /*0042*/ 	.short	0x0000
        /*0044*/ 	.byte	0x00, 0xf5, 0x21, 0x00


	//----- nvinfo : EIATTR_SPARSE_MMA_MASK
	.align		4
.L_29:
        /*0048*/ 	.byte	0x03, 0x50
        /*004a*/ 	.short	0x0000


	//----- nvinfo : EIATTR_MAXREG_COUNT
	.align		4
        /*004c*/ 	.byte	0x03, 0x1b
        /*004e*/ 	.short	0x00ff


	//----- nvinfo : EIATTR_MERCURY_ISA_VERSION
	.align		4
        /*0050*/ 	.byte	0x03, 0x5f
        /*0052*/ 	.short	0x0101


	//----- nvinfo : EIATTR_VRC_CTA_INIT_COUNT
	.align		4
        /*0054*/ 	.byte	0x02, 0x4a
	.zero		1
	.zero		1


	//----- nvinfo : EIATTR_EXIT_INSTR_OFFSETS
	.align		4
        /*0058*/ 	.byte	0x04, 0x1c
        /*005a*/ 	.short	(.L_31 - .L_30)


	//   ....[0]....
.L_30:
        /*005c*/ 	.word	0x000000c0


	//   ....[1]....
        /*0060*/ 	.word	0x00000240


	//----- nvinfo : EIATTR_CRS_STACK_SIZE
	.align		4
.L_31:
        /*0064*/ 	.byte	0x04, 0x1e
        /*0066*/ 	.short	(.L_33 - .L_32)
.L_32:
        /*0068*/ 	.word	0x00000000


	//----- nvinfo : EIATTR_CBANK_PARAM_SIZE
	.align		4
.L_33:
        /*006c*/ 	.byte	0x03, 0x19
        /*006e*/ 	.short	0x001c


	//----- nvinfo : EIATTR_PARAM_CBANK
	.align		4
        /*0070*/ 	.byte	0x04, 0x0a
        /*0072*/ 	.short	(.L_35 - .L_34)
	.align		4
.L_34:
        /*0074*/ 	.word	index@(.nv.constant0._Z13matrizInversaPfS_S_i)
        /*0078*/ 	.short	0x0380
        /*007a*/ 	.short	0x001c


	//----- nvinfo : EIATTR_SW_WAR
	.align		4
.L_35:
        /*007c*/ 	.byte	0x04, 0x36
        /*007e*/ 	.short	(.L_37 - .L_36)
.L_36:
        /*0080*/ 	.word	0x00000008
.L_37:


//--------------------- .nv.info._Z13matrizAdjuntaPfS_i --------------------------
	.section	.nv.info._Z13matrizAdjuntaPfS_i,"",@"SHT_CUDA_INFO"
	.sectionflags	@""
	.align	4


	//----- nvinfo : EIATTR_CUDA_API_VERSION
	.align		4
        /*0000*/ 	.byte	0x04, 0x37
        /*0002*/ 	.short	(.L_39 - .L_38)
.L_38:
        /*0004*/ 	.word	0x00000082


	//----- nvinfo : EIATTR_KPARAM_INFO
	.align		4
.L_39:
        /*0008*/ 	.byte	0x04, 0x17
        /*000a*/ 	.short	(.L_41 - .L_40)
.L_40:
        /*000c*/ 	.word	0x00000000
        /*0010*/ 	.short	0x0002
        /*0012*/ 	.short	0x0010
        /*0014*/ 	.byte	0x00, 0xf0, 0x11, 0x00


	//----- nvinfo : EIATTR_KPARAM_INFO
	.align		4
.L_41:
        /*0018*/ 	.byte	0x04, 0x17
        /*001a*/ 	.short	(.L_43 - .L_42)
.L_42:
        /*001c*/ 	.word	0x00000000
        /*0020*/ 	.short	0x0001
        /*0022*/ 	.short	0x0008
        /*0024*/ 	.byte	0x00, 0xf5, 0x21, 0x00


	//----- nvinfo : EIATTR_KPARAM_INFO
	.align		4
.L_43:
        /*0028*/ 	.byte	0x04, 0x17
        /*002a*/ 	.short	(.L_45 - .L_44)
.L_44:
        /*002c*/ 	.word	0x00000000
        /*0030*/ 	.short	0x0000
        /*0032*/ 	.short	0x0000
        /*0034*/ 	.byte	0x00, 0xf5, 0x21, 0x00


	//----- nvinfo : EIATTR_SPARSE_MMA_MASK
	.align		4
.L_45:
        /*0038*/ 	.byte	0x03, 0x50
        /*003a*/ 	.short	0x0000


	//----- nvinfo : EIATTR_MAXREG_COUNT
	.align		4
        /*003c*/ 	.byte	0x03, 0x1b
        /*003e*/ 	.short	0x00ff


	//----- nvinfo : EIATTR_MERCURY_ISA_VERSION
	.align		4
        /*0040*/ 	.byte	0x03, 0x5f
        /*0042*/ 	.short	0x0101


	//----- nvinfo : EIATTR_VRC_CTA_INIT_COUNT
	.align		4
        /*0044*/ 	.byte	0x02, 0x4a
	.zero		1
	.zero		1


	//----- nvinfo : EIATTR_EXIT_INSTR_OFFSETS
	.align		4
        /*0048*/ 	.byte	0x04, 0x1c
        /*004a*/ 	.short	(.L_47 - .L_46)


	//   ....[0]....
.L_46:
        /*004c*/ 	.word	0x00000090


	//   ....[1]....
        /*0050*/ 	.word	0x00000cb0


	//   ....[2]....
        /*0054*/ 	.word	0x000011c0


	//   ....[3]....
        /*0058*/ 	.word	0x00001480


	//   ....[4]....
        /*005c*/ 	.word	0x000014b0


	//----- nvinfo : EIATTR_CBANK_PARAM_SIZE
	.align		4
.L_47:
        /*0060*/ 	.byte	0x03, 0x19
        /*0062*/ 	.short	0x0014


	//----- nvinfo : EIATTR_PARAM_CBANK
	.align		4
        /*0064*/ 	.byte	0x04, 0x0a
        /*0066*/ 	.short	(.L_49 - .L_48)
	.align		4
.L_48:
        /*0068*/ 	.word	index@(.nv.constant0._Z13matrizAdjuntaPfS_i)
        /*006c*/ 	.short	0x0380
        /*006e*/ 	.short	0x0014


	//----- nvinfo : EIATTR_SW_WAR
	.align		4
.L_49:
        /*0070*/ 	.byte	0x04, 0x36
        /*0072*/ 	.short	(.L_51 - .L_50)
.L_50:
        /*0074*/ 	.word	0x00000008
.L_51:


//--------------------- .nv.info._Z12determinantePfS_i --------------------------
	.section	.nv.info._Z12determinantePfS_i,"",@"SHT_CUDA_INFO"
	.sectionflags	@""
	.align	4


	//----- nvinfo : EIATTR_CUDA_API_VERSION
	.align		4
        /*0000*/ 	.byte	0x04, 0x37
        /*0002*/ 	.short	(.L_53 - .L_52)
.L_52:
        /*0004*/ 	.word	0x00000082


	//----- nvinfo : EIATTR_KPARAM_INFO
	.align		4
.L_53:
        /*0008*/ 	.byte	0x04, 0x17
        /*000a*/ 	.short	(.L_55 - .L_54)
.L_54:
        /*000c*/ 	.word	0x00000000
        /*0010*/ 	.short	0x0002
        /*0012*/ 	.short	0x0010
        /*0014*/ 	.byte	0x00, 0xf0, 0x11, 0x00


	//----- nvinfo : EIATTR_KPARAM_INFO
	.align		4
.L_55:
        /*0018*/ 	.byte	0x04, 0x17
        /*001a*/ 	.short	(.L_57 - .L_56)
.L_56:
        /*001c*/ 	.word	0x00000000
        /*0020*/ 	.short	0x0001
        /*0022*/ 	.short	0x0008
        /*0024*/ 	.byte	0x00, 0xf5, 0x21, 0x00


	//----- nvinfo : EIATTR_KPARAM_INFO
	.align		4
.L_57:
        /*0028*/ 	.byte	0x04, 0x17
        /*002a*/ 	.short	(.L_59 - .L_58)
.L_58:
        /*002c*/ 	.word	0x00000000
        /*0030*/ 	.short	0x0000
        /*0032*/ 	.short	0x0000
        /*0034*/ 	.byte	0x00, 0xf5, 0x21, 0x00


	//----- nvinfo : EIATTR_SPARSE_MMA_MASK
	.align		4
.L_59:
        /*0038*/ 	.byte	0x03, 0x50
        /*003a*/ 	.short	0x0000


	//----- nvinfo : EIATTR_MAXREG_COUNT
	.align		4
        /*003c*/ 	.byte	0x03, 0x1b
        /*003e*/ 	.short	0x00ff


	//----- nvinfo : EIATTR_MERCURY_ISA_VERSION
	.align		4
        /*0040*/ 	.byte	0x03, 0x5f
        /*0042*/ 	.short	0x0101


	//----- nvinfo : EIATTR_VRC_CTA_INIT_COUNT
	.align		4
        /*0044*/ 	.byte	0x02, 0x4a
	.zero		1
	.zero		1


	//----- nvinfo : EIATTR_EXIT_INSTR_OFFSETS
	.align		4
        /*0048*/ 	.byte	0x04, 0x1c
        /*004a*/ 	.short	(.L_61 - .L_60)


	//   ....[0]....
.L_60:
        /*004c*/ 	.word	0x00000030


	//   ....[1]....
        /*0050*/ 	.word	0x00000a20


	//   ....[2]....
        /*0054*/ 	.word	0x00000e30


	//   ....[3]....
        /*0058*/ 	.word	0x00001050


	//----- nvinfo : EIATTR_CBANK_PARAM_SIZE
	.align		4
.L_61:
        /*005c*/ 	.byte	0x03, 0x19
        /*005e*/ 	.short	0x0014


	//----- nvinfo : EIATTR_PARAM_CBANK
	.align		4
        /*0060*/ 	.byte	0x04, 0x0a
        /*0062*/ 	.short	(.L_63 - .L_62)
	.align		4
.L_62:
        /*0064*/ 	.word	index@(.nv.constant0._Z12determinantePfS_i)
        /*0068*/ 	.short	0x0380
        /*006a*/ 	.short	0x0014


	//----- nvinfo : EIATTR_SW_WAR
	.align		4
.L_63:
        /*006c*/ 	.byte	0x04, 0x36
        /*006e*/ 	.short	(.L_65 - .L_64)
.L_64:
        /*0070*/ 	.word	0x00000008
.L_65:


//--------------------- .nv.callgraph             --------------------------
	.section	.nv.callgraph,"",@"SHT_CUDA_CALLGRAPH"
	.align	4
	.sectionentsize	8
	.align		4
        /*0000*/ 	.word	0x00000000
	.align		4
        /*0004*/ 	.word	0xffffffff
	.align		4
        /*0008*/ 	.word	0x00000000
	.align		4
        /*000c*/ 	.word	0xfffffffe
	.align		4
        /*0010*/ 	.word	0x00000000
	.align		4
        /*0014*/ 	.word	0xfffffffd
	.align		4
        /*0018*/ 	.word	0x00000000
	.align		4
        /*001c*/ 	.word	0xfffffffc


//--------------------- .text._Z13matrizInversaPfS_S_i --------------------------
	.section	.text._Z13matrizInversaPfS_S_i,"ax",@progbits
	.align	128
        .global         _Z13matrizInversaPfS_S_i
        .type           _Z13matrizInversaPfS_S_i,@function
        .size           _Z13matrizInversaPfS_S_i,(.L_x_22 - _Z13matrizInversaPfS_S_i)
        .other          _Z13matrizInversaPfS_S_i,@"STO_CUDA_ENTRY STV_DEFAULT"
_Z13matrizInversaPfS_S_i:
.text._Z13matrizInversaPfS_S_i:
[----:B------:R-:W-:Y:S01]  /*0000*/  LDC R1, c[0x0][0x37c] ;  /* 0x0000df00ff017b82 */ /* 0x000fe20000000800 */
[----:B------:R-:W0:Y:S07]  /*0010*/  S2R R3, SR_TID.Y ;  /* 0x0000000000037919 */ /* 0x000e2e0000002200 */
[----:B------:R-:W0:Y:S01]  /*0020*/  S2UR UR4, SR_CTAID.Y ;  /* 0x00000000000479c3 */ /* 0x000e220000002600 */
[----:B------:R-:W1:Y:S01]  /*0030*/  LDCU UR6, c[0x0][0x398] ;  /* 0x00007300ff0677ac */ /* 0x000e620008000800 */
[----:B------:R-:W2:Y:S06]  /*0040*/  S2R R5, SR_TID.X ;  /* 0x0000000000057919 */ /* 0x000eac0000002100 */
[----:B------:R-:W0:Y:S08]  /*0050*/  LDC R2, c[0x0][0x364] ;  /* 0x0000d900ff027b82 */ /* 0x000e300000000800 */
[----:B------:R-:W2:Y:S08]  /*0060*/  S2UR UR5, SR_CTAID.X ;  /* 0x00000000000579c3 */ /* 0x000eb00000002500 */
[----:B------:R-:W2:Y:S01]  /*0070*/  LDC R0, c[0x0][0x360] ;  /* 0x0000d800ff007b82 */ /* 0x000ea20000000800 */
[----:B0-----:R-:W-:-:S02]  /*0080*/  IMAD R2, R2, UR4, R3 ;  /* 0x0000000402027c24 */ /* 0x001fc4000f8e0203 */
[----:B--2---:R-:W-:-:S05]  /*0090*/  IMAD R3, R0, UR5, R5 ;  /* 0x0000000500037c24 */ /* 0x004fca000f8e0205 */
[----:B------:R-:W-:-:S04]  /*00a0*/  VIMNMX R0, PT, PT, R2, R3, !PT ;  /* 0x0000000302007248 */ /* 0x000fc80007fe0100 */
[----:B-1----:R-:W-:-:S13]  /*00b0*/  ISETP.GE.AND P0, PT, R0, UR6, PT ;  /* 0x0000000600007c0c */ /* 0x002fda000bf06270 */
[----:B------:R-:W-:Y:S05]  /*00c0*/  @P0 EXIT ;  /* 0x000000000000094d */ /* 0x000fea0003800000 */
[----:B------:R-:W0:Y:S01]  /*00d0*/  LDC.64 R6, c[0x0][0x390] ;  /* 0x0000e400ff067b82 */ /* 0x000e220000000a00 */
[----:B------:R-:W0:Y:S07]  /*00e0*/  LDCU.64 UR4, c[0x0][0x358] ;  /* 0x00006b00ff0477ac */ /* 0x000e2e0008000a00 */
[----:B------:R-:W1:Y:S01]  /*00f0*/  LDC.64 R4, c[0x0][0x380] ;  /* 0x0000e000ff047b82 */ /* 0x000e620000000a00 */
[----:B------:R-:W-:Y:S01]  /*0100*/  IMAD R2, R2, UR6, R3 ;  /* 0x0000000602027c24 */ /* 0x000fe2000f8e0203 */
[----:B0-----:R-:W2:Y:S03]  /*0110*/  LDG.E R7, desc[UR4][R6.64] ;  /* 0x0000000406077981 */ /* 0x001ea6000c1e1900 */
[----:B-1----:R-:W-:-:S05]  /*0120*/  IMAD.WIDE R4, R2, 0x4, R4 ;  /* 0x0000000402047825 */ /* 0x002fca00078e0204 */
[----:B------:R-:W3:Y:S01]  /*0130*/  LDG.E R0, desc[UR4][R4.64] ;  /* 0x0000000404007981 */ /* 0x000ee2000c1e1900 */
[----:B------:R-:W-:Y:S01]  /*0140*/  BSSY.RECONVERGENT B0, `(.L_x_0) ;  /* 0x000000c000007945 */ /* 0x000fe20003800200 */
[----:B--2---:R-:W0:Y:S08]  /*0150*/  MUFU.RCP R8, R7 ;  /* 0x0000000700087308 */ /* 0x004e300000001000 */
[----:B---3--:R-:W1:Y:S01]  /*0160*/  FCHK P0, R0, R7 ;  /* 0x0000000700007302 */ /* 0x008e620000000000 */
[----:B0-----:R-:W-:-:S04]  /*0170*/  FFMA R3, -R7, R8, 1 ;  /* 0x3f80000007037423 */ /* 0x001fc80000000108 */
[----:B------:R-:W-:-:S04]  /*0180*/  FFMA R3, R8, R3, R8 ;  /* 0x0000000308037223 */ /* 0x000fc80000000008 */
[----:B------:R-:W-:-:S04]  /*0190*/  FFMA R8, R0, R3, RZ ;  /* 0x0000000300087223 */ /* 0x000fc800000000ff */
[----:B------:R-:W-:-:S04]  /*01a0*/  FFMA R9, -R7, R8, R0 ;  /* 0x0000000807097223 */ /* 0x000fc80000000100 */
[----:B------:R-:W-:Y:S01]  /*01b0*/  FFMA R9, R3, R9, R8 ;  /* 0x0000000903097223 */ /* 0x000fe20000000008 */
[----:B-1----:R-:W-:Y:S06]  /*01c0*/  @!P0 BRA `(.L_x_1) ;  /* 0x00000000000c8947 */ /* 0x002fec0003800000 */
[----:B------:R-:W-:-:S07]  /*01d0*/  MOV R4, 0x1f0 ;  /* 0x000001f000047802 */ /* 0x000fce0000000f00 */
[----:B------:R-:W-:Y:S05]  /*01e0*/  CALL.REL.NOINC `($__internal_0_$__cuda_sm3x_div_rn_noftz_f32_slowpath) ;  /* 0x0000000000187944 */ /* 0x000fea0003c00000 */
[----:B------:R-:W-:-:S07]  /*01f0*/  IMAD.MOV.U32 R9, RZ, RZ, R0 ;  /* 0x000000ffff097224 */ /* 0x000fce00078e0000 */
.L_x_1:
[----:B------:R-:W-:Y:S05]  /*0200*/  BSYNC.RECONVERGENT B0 ;  /* 0x0000000000007941 */ /* 0x000fea0003800200 */
.L_x_0:
[----:B------:R-:W0:Y:S02]  /*0210*/  LDC.64 R4, c[0x0][0x388] ;  /* 0x0000e200ff047b82 */ /* 0x000e240000000a00 */
[----:B0-----:R-:W-:-:S05]  /*0220*/  IMAD.WIDE R2, R2, 0x4, R4 ;  /* 0x0000000402027825 */ /* 0x001fca00078e0204 */
[----:B------:R-:W-:Y:S01]  /*0230*/  STG.E desc[UR4][R2.64], R9 ;  /* 0x0000000902007986 */ /* 0x000fe2000c101904 */
[----:B------:R-:W-:Y:S05]  /*0240*/  EXIT ;  /* 0x000000000000794d */ /* 0x000fea0003800000 */
        .weak           $__internal_0_$__cuda_sm3x_div_rn_noftz_f32_slowpath
        .type           $__internal_0_$__cuda_sm3x_div_rn_noftz_f32_slowpath,@function
        .size           $__internal_0_$__cuda_sm3x_div_rn_noftz_f32_slowpath,(.L_x_22 - $__internal_0_$__cuda_sm3x_div_rn_noftz_f32_slowpath)
$__internal_0_$__cuda_sm3x_div_rn_noftz_f32_slowpath:
[----:B------:R-:W-:Y:S01]  /*0250*/  SHF.R.U32.HI R5, RZ, 0x17, R7 ;  /* 0x00000017ff057819 */ /* 0x000fe20000011607 */
[----:B------:R-:W-:Y:S01]  /*0260*/  BSSY.RECONVERGENT B1, `(.L_x_2) ;  /* 0x0000064000017945 */ /* 0x000fe20003800200 */
[--C-:B------:R-:W-:Y:S01]  /*0270*/  SHF.R.U32.HI R3, RZ, 0x17, R0.reuse ;  /* 0x00000017ff037819 */ /* 0x100fe20000011600 */
[----:B------:R-:W-:Y:S01]  /*0280*/  IMAD.MOV.U32 R8, RZ, RZ, R0 ;  /* 0x000000ffff087224 */ /* 0x000fe200078e0000 */
[----:B------:R-:W-:Y:S02]  /*0290*/  LOP3.LUT R6, R5, 0xff, RZ, 0xc0, !PT ;  /* 0x000000ff05067812 */ /* 0x000fe400078ec0ff */
[----:B------:R-:W-:-:S03]  /*02a0*/  LOP3.LUT R5, R3, 0xff, RZ, 0xc0, !PT ;  /* 0x000000ff03057812 */ /* 0x000fc600078ec0ff */
[----:B------:R-:W-:Y:S02]  /*02b0*/  VIADD R11, R6, 0xffffffff ;  /* 0xffffffff060b7836 */ /* 0x000fe40000000000 */
[----:B------:R-:W-:-:S03]  /*02c0*/  VIADD R10, R5, 0xffffffff ;  /* 0xffffffff050a7836 */ /* 0x000fc60000000000 */
[----:B------:R-:W-:-:S04]  /*02d0*/  ISETP.GT.U32.AND P0, PT, R11, 0xfd, PT ;  /* 0x000000fd0b00780c */ /* 0x000fc80003f04070 */
[----:B------:R-:W-:-:S13]  /*02e0*/  ISETP.GT.U32.OR P0, PT, R10, 0xfd, P0 ;  /* 0x000000fd0a00780c */ /* 0x000fda0000704470 */
[----:B------:R-:W-:Y:S01]  /*02f0*/  @!P0 IMAD.MOV.U32 R9, RZ, RZ, RZ ;  /* 0x000000ffff098224 */ /* 0x000fe200078e00ff */
[----:B------:R-:W-:Y:S06]  /*0300*/  @!P0 BRA `(.L_x_3) ;  /* 0x0000000000608947 */ /* 0x000fec0003800000 */
[----:B------:R-:W-:Y:S01]  /*0310*/  FSETP.GTU.FTZ.AND P0, PT, |R0|, +INF , PT ;  /* 0x7f8000000000780b */ /* 0x000fe20003f1c200 */
[----:B------:R-:W-:Y:S01]  /*0320*/  IMAD.MOV.U32 R3, RZ, RZ, R7 ;  /* 0x000000ffff037224 */ /* 0x000fe200078e0007 */
[----:B------:R-:W-:-:S04]  /*0330*/  FSETP.GTU.FTZ.AND P1, PT, |R7|, +INF , PT ;  /* 0x7f8000000700780b */ /* 0x000fc80003f3c200 */
[----:B------:R-:W-:-:S13]  /*0340*/  PLOP3.LUT P0, PT, P0, P1, PT, 0xf8, 0x8f ;  /* 0x00000000008f781c */ /* 0x000fda0000703f70 */
[----:B------:R-:W-:Y:S05]  /*0350*/  @P0 BRA `(.L_x_4) ;  /* 0x00000004004c0947 */ /* 0x000fea0003800000 */
[----:B------:R-:W-:-:S13]  /*0360*/  LOP3.LUT P0, RZ, R7, 0x7fffffff, R8, 0xc8, !PT ;  /* 0x7fffffff07ff7812 */ /* 0x000fda000780c808 */
[----:B------:R-:W-:Y:S05]  /*0370*/  @!P0 BRA `(.L_x_5) ;  /* 0x00000004003c8947 */ /* 0x000fea0003800000 */
[C---:B------:R-:W-:Y:S02]  /*0380*/  FSETP.NEU.FTZ.AND P2, PT, |R0|.reuse, +INF , PT ;  /* 0x7f8000000000780b */ /* 0x040fe40003f5d200 */
[----:B------:R-:W-:Y:S02]  /*0390*/  FSETP.NEU.FTZ.AND P1, PT, |R3|, +INF , PT ;  /* 0x7f8000000300780b */ /* 0x000fe40003f3d200 */
[----:B------:R-:W-:-:S11]  /*03a0*/  FSETP.NEU.FTZ.AND P0, PT, |R0|, +INF , PT ;  /* 0x7f8000000000780b */ /* 0x000fd60003f1d200 */
[----:B------:R-:W-:Y:S05]  /*03b0*/  @!P1 BRA !P2, `(.L_x_5) ;  /* 0x00000004002c9947 */ /* 0x000fea0005000000 */
[----:B------:R-:W-:-:S04]  /*03c0*/  LOP3.LUT P2, RZ, R8, 0x7fffffff, RZ, 0xc0, !PT ;  /* 0x7fffffff08ff7812 */ /* 0x000fc8000784c0ff */
[----:B------:R-:W-:-:S13]  /*03d0*/  PLOP3.LUT P1, PT, P1, P2, PT, 0x2f, 0xf2 ;  /* 0x0000000000f2781c */ /* 0x000fda0000f24577 */
[----:B------:R-:W-:Y:S05]  /*03e0*/  @P1 BRA `(.L_x_6) ;  /* 0x0000000400181947 */ /* 0x000fea0003800000 */
[----:B------:R-:W-:-:S04]  /*03f0*/  LOP3.LUT P1, RZ, R7, 0x7fffffff, RZ, 0xc0, !PT ;  /* 0x7fffffff07ff7812 */ /* 0x000fc8000782c0ff */
[----:B------:R-:W-:-:S13]  /*0400*/  PLOP3.LUT P0, PT, P0, P1, PT, 0x2f, 0xf2 ;  /* 0x0000000000f2781c */ /* 0x000fda0000702577 */
[----:B------:R-:W-:Y:S05]  /*0410*/  @P0 BRA `(.L_x_7) ;  /* 0x0000000400000947 */ /* 0x000fea0003800000 */
[----:B------:R-:W-:Y:S02]  /*0420*/  ISETP.GE.AND P0, PT, R10, RZ, PT ;  /* 0x000000ff0a00720c */ /* 0x000fe40003f06270 */
[----:B------:R-:W-:-:S11]  /*0430*/  ISETP.GE.AND P1, PT, R11, RZ, PT ;  /* 0x000000ff0b00720c */ /* 0x000fd60003f26270 */
[----:B------:R-:W-:Y:S02]  /*0440*/  @P0 IMAD.MOV.U32 R9, RZ, RZ, RZ ;  /* 0x000000ffff090224 */ /* 0x000fe400078e00ff */
[----:B------:R-:W-:Y:S01]  /*0450*/  @!P0 FFMA R8, R0, 1.84467440737095516160e+19, RZ ;  /* 0x5f80000000088823 */ /* 0x000fe200000000ff */
[----:B------:R-:W-:Y:S02]  /*0460*/  @!P0 IMAD.MOV.U32 R9, RZ, RZ, -0x40 ;  /* 0xffffffc0ff098424 */ /* 0x000fe400078e00ff */
[----:B------:R-:W-:Y:S02]  /*0470*/  @!P1 FFMA R7, R3, 1.84467440737095516160e+19, RZ ;  /* 0x5f80000003079823 */ /* 0x000fe400000000ff */
[----:B------:R-:W-:-:S07]  /*0480*/  @!P1 VIADD R9, R9, 0x40 ;  /* 0x0000004009099836 */ /* 0x000fce0000000000 */
.L_x_3:
[----:B------:R-:W-:Y:S01]  /*0490*/  LEA R0, R6, 0xc0800000, 0x17 ;  /* 0xc080000006007811 */ /* 0x000fe200078eb8ff */
[----:B------:R-:W-:Y:S01]  /*04a0*/  VIADD R5, R5, 0xffffff81 ;  /* 0xffffff8105057836 */ /* 0x000fe20000000000 */
[----:B------:R-:W-:Y:S03]  /*04b0*/  BSSY.RECONVERGENT B2, `(.L_x_8) ;  /* 0x0000035000027945 */ /* 0x000fe60003800200 */
[----:B------:R-:W-:Y:S01]  /*04c0*/  IMAD.IADD R7, R7, 0x1, -R0 ;  /* 0x0000000107077824 */ /* 0x000fe200078e0a00 */
[C---:B------:R-:W-:Y:S01]  /*04d0*/  IADD3 R6, PT, PT, R5.reuse, 0x7f, -R6 ;  /* 0x0000007f05067810 */ /* 0x040fe20007ffe806 */
[----:B------:R-:W-:Y:S02]  /*04e0*/  IMAD R0, R5, -0x800000, R8 ;  /* 0xff80000005007824 */ /* 0x000fe400078e0208 */
[----:B------:R-:W0:Y:S01]  /*04f0*/  MUFU.RCP R3, R7 ;  /* 0x0000000700037308 */ /* 0x000e220000001000 */
[----:B------:R-:W-:Y:S01]  /*0500*/  FADD.FTZ R11, -R7, -RZ ;  /* 0x800000ff070b7221 */ /* 0x000fe20000010100 */
[----:B------:R-:W-:-:S03]  /*0510*/  IMAD.IADD R6, R6, 0x1, R9 ;  /* 0x0000000106067824 */ /* 0x000fc600078e0209 */
[----:B0-----:R-:W-:-:S04]  /*0520*/  FFMA R10, R3, R11, 1 ;  /* 0x3f800000030a7423 */ /* 0x001fc8000000000b */
[----:B------:R-:W-:-:S04]  /*0530*/  FFMA R10, R3, R10, R3 ;  /* 0x0000000a030a7223 */ /* 0x000fc80000000003 */
[----:B------:R-:W-:-:S04]  /*0540*/  FFMA R3, R0, R10, RZ ;  /* 0x0000000a00037223 */ /* 0x000fc800000000ff */
[----:B------:R-:W-:-:S04]  /*0550*/  FFMA R8, R11, R3, R0 ;  /* 0x000000030b087223 */ /* 0x000fc80000000000 */
[----:B------:R-:W-:-:S04]  /*0560*/  FFMA R13, R10, R8, R3 ;  /* 0x000000080a0d7223 */ /* 0x000fc80000000003 */
[----:B------:R-:W-:-:S04]  /*0570*/  FFMA R8, R11, R13, R0 ;  /* 0x0000000d0b087223 */ /* 0x000fc80000000000 */
[----:B------:R-:W-:-:S05]  /*0580*/  FFMA R0, R10, R8, R13 ;  /* 0x000000080a007223 */ /* 0x000fca000000000d */
[----:B------:R-:W-:-:S04]  /*0590*/  SHF.R.U32.HI R3, RZ, 0x17, R0 ;  /* 0x00000017ff037819 */ /* 0x000fc80000011600 */
[----:B------:R-:W-:-:S05]  /*05a0*/  LOP3.LUT R3, R3, 0xff, RZ, 0xc0, !PT ;  /* 0x000000ff03037812 */ /* 0x000fca00078ec0ff */
[----:B------:R-:W-:-:S04]  /*05b0*/  IMAD.IADD R7, R3, 0x1, R6 ;  /* 0x0000000103077824 */ /* 0x000fc800078e0206 */
[----:B------:R-:W-:-:S05]  /*05c0*/  VIADD R3, R7, 0xffffffff ;  /* 0xffffffff07037836 */ /* 0x000fca0000000000 */
[----:B------:R-:W-:-:S13]  /*05d0*/  ISETP.GE.U32.AND P0, PT, R3, 0xfe, PT ;  /* 0x000000fe0300780c */ /* 0x000fda0003f06070 */
[----:B------:R-:W-:Y:S05]  /*05e0*/  @!P0 BRA `(.L_x_9) ;  /* 0x0000000000808947 */ /* 0x000fea0003800000 */
[----:B------:R-:W-:-:S13]  /*05f0*/  ISETP.GT.AND P0, PT, R7, 0xfe, PT ;  /* 0x000000fe0700780c */ /* 0x000fda0003f04270 */
[----:B------:R-:W-:Y:S05]  /*0600*/  @P0 BRA `(.L_x_10) ;  /* 0x00000000006c0947 */ /* 0x000fea0003800000 */
[----:B------:R-:W-:-:S13]  /*0610*/  ISETP.GE.AND P0, PT, R7, 0x1, PT ;  /* 0x000000010700780c */ /* 0x000fda0003f06270 */
[----:B------:R-:W-:Y:S05]  /*0620*/  @P0 BRA `(.L_x_11) ;  /* 0x0000000000740947 */ /* 0x000fea0003800000 */
[----:B------:R-:W-:Y:S02]  /*0630*/  ISETP.GE.AND P0, PT, R7, -0x18, PT ;  /* 0xffffffe80700780c */ /* 0x000fe40003f06270 */
[----:B------:R-:W-:-:S11]  /*0640*/  LOP3.LUT R0, R0, 0x80000000, RZ, 0xc0, !PT ;  /* 0x8000000000007812 */ /* 0x000fd600078ec0ff */
[----:B------:R-:W-:Y:S05]  /*0650*/  @!P0 BRA `(.L_x_11) ;  /* 0x0000000000688947 */ /* 0x000fea0003800000 */
[CCC-:B------:R-:W-:Y:S01]  /*0660*/  FFMA.RZ R3, R10.reuse, R8.reuse, R13.reuse ;  /* 0x000000080a037223 */ /* 0x1c0fe2000000c00d */
[CCC-:B------:R-:W-:Y:S01]  /*0670*/  FFMA.RM R6, R10.reuse, R8.reuse, R13.reuse ;  /* 0x000000080a067223 */ /* 0x1c0fe2000000400d */
[C---:B------:R-:W-:Y:S02]  /*0680*/  ISETP.NE.AND P2, PT, R7.reuse, RZ, PT ;  /* 0x000000ff0700720c */ /* 0x040fe40003f45270 */
[----:B------:R-:W-:Y:S02]  /*0690*/  ISETP.NE.AND P1, PT, R7, RZ, PT ;  /* 0x000000ff0700720c */ /* 0x000fe40003f25270 */
[----:B------:R-:W-:Y:S01]  /*06a0*/  LOP3.LUT R5, R3, 0x7fffff, RZ, 0xc0, !PT ;  /* 0x007fffff03057812 */ /* 0x000fe200078ec0ff */
[----:B------:R-:W-:Y:S01]  /*06b0*/  FFMA.RP R3, R10, R8, R13 ;  /* 0x000000080a037223 */ /* 0x000fe2000000800d */
[----:B------:R-:W-:Y:S02]  /*06c0*/  VIADD R8, R7, 0x20 ;  /* 0x0000002007087836 */ /* 0x000fe40000000000 */
[----:B------:R-:W-:Y:S01]  /*06d0*/  LOP3.LUT R5, R5, 0x800000, RZ, 0xfc, !PT ;  /* 0x0080000005057812 */ /* 0x000fe200078efcff */
[----:B------:R-:W-:Y:S01]  /*06e0*/  IMAD.MOV R7, RZ, RZ, -R7 ;  /* 0x000000ffff077224 */ /* 0x000fe200078e0a07 */
[----:B------:R-:W-:-:S02]  /*06f0*/  FSETP.NEU.FTZ.AND P0, PT, R3, R6, PT ;  /* 0x000000060300720b */ /* 0x000fc40003f1d000 */
[----:B------:R-:W-:Y:S02]  /*0700*/  SHF.L.U32 R8, R5, R8, RZ ;  /* 0x0000000805087219 */ /* 0x000fe400000006ff */
[----:B------:R-:W-:Y:S02]  /*0710*/  SEL R6, R7, RZ, P2 ;  /* 0x000000ff07067207 */ /* 0x000fe40001000000 */
[----:B------:R-:W-:Y:S02]  /*0720*/  ISETP.NE.AND P1, PT, R8, RZ, P1 ;  /* 0x000000ff0800720c */ /* 0x000fe40000f25270 */
[----:B------:R-:W-:Y:S02]  /*0730*/  SHF.R.U32.HI R6, RZ, R6, R5 ;  /* 0x00000006ff067219 */ /* 0x000fe40000011605 */
[----:B------:R-:W-:Y:S02]  /*0740*/  PLOP3.LUT P0, PT, P0, P1, PT, 0xf8, 0x8f ;  /* 0x00000000008f781c */ /* 0x000fe40000703f70 */
[----:B------:R-:W-:-:S02]  /*0750*/  SHF.R.U32.HI R8, RZ, 0x1, R6 ;  /* 0x00000001ff087819 */ /* 0x000fc40000011606 */
[----:B------:R-:W-:-:S04]  /*0760*/  SEL R3, RZ, 0x1, !P0 ;  /* 0x00000001ff037807 */ /* 0x000fc80004000000 */
[----:B------:R-:W-:-:S04]  /*0770*/  LOP3.LUT R3, R3, 0x1, R8, 0xf8, !PT ;  /* 0x0000000103037812 */ /* 0x000fc800078ef808 */
[----:B------:R-:W-:-:S05]  /*0780*/  LOP3.LUT R3, R3, R6, RZ, 0xc0, !PT ;  /* 0x0000000603037212 */ /* 0x000fca00078ec0ff */
[----:B------:R-:W-:-:S05]  /*0790*/  IMAD.IADD R3, R8, 0x1, R3 ;  /* 0x0000000108037824 */ /* 0x000fca00078e0203 */
[----:B------:R-:W-:Y:S01]  /*07a0*/  LOP3.LUT R0, R3, R0, RZ, 0xfc, !PT ;  /* 0x0000000003007212 */ /* 0x000fe200078efcff */
[----:B------:R-:W-:Y:S06]  /*07b0*/  BRA `(.L_x_11) ;  /* 0x0000000000107947 */ /* 0x000fec0003800000 */
.L_x_10:
[----:B------:R-:W-:-:S04]  /*07c0*/  LOP3.LUT R0, R0, 0x80000000, RZ, 0xc0, !PT ;  /* 0x8000000000007812 */ /* 0x000fc800078ec0ff */
[----:B------:R-:W-:Y:S01]  /*07d0*/  LOP3.LUT R0, R0, 0x7f800000, RZ, 0xfc, !PT ;  /* 0x7f80000000007812 */ /* 0x000fe200078efcff */
[----:B------:R-:W-:Y:S06]  /*07e0*/  BRA `(.L_x_11) ;  /* 0x0000000000047947 */ /* 0x000fec0003800000 */
.L_x_9:
[----:B------:R-:W-:-:S07]  /*07f0*/  IMAD R0, R6, 0x800000, R0 ;  /* 0x0080000006007824 */ /* 0x000fce00078e0200 */
.L_x_11:
[----:B------:R-:W-:Y:S05]  /*0800*/  BSYNC.RECONVERGENT B2 ;  /* 0x0000000000027941 */ /* 0x000fea0003800200 */
.L_x_8:
[----:B------:R-:W-:Y:S05]  /*0810*/  BRA `(.L_x_12) ;  /* 0x0000000000207947 */ /* 0x000fea0003800000 */
.L_x_7:
[----:B------:R-:W-:-:S04]  /*0820*/  LOP3.LUT R0, R7, 0x80000000, R8, 0x48, !PT ;  /* 0x8000000007007812 */ /* 0x000fc800078e4808 */
[----:B------:R-:W-:Y:S01]  /*0830*/  LOP3.LUT R0, R0, 0x7f800000, RZ, 0xfc, !PT ;  /* 0x7f80000000007812 */ /* 0x000fe200078efcff */
[----:B------:R-:W-:Y:S06]  /*0840*/  BRA `(.L_x_12) ;  /* 0x0000000000147947 */ /* 0x000fec0003800000 */
.L_x_6:
[----:B------:R-:W-:Y:S01]  /*0850*/  LOP3.LUT R0, R7, 0x80000000, R8, 0x48, !PT ;  /* 0x8000000007007812 */ /* 0x000fe200078e4808 */
[----:B------:R-:W-:Y:S06]  /*0860*/  BRA `(.L_x_12) ;  /* 0x00000000000c7947 */ /* 0x000fec0003800000 */
.L_x_5:
[----:B------:R-:W0:Y:S01]  /*0870*/  MUFU.RSQ R0, -QNAN ;  /* 0xffc0000000007908 */ /* 0x000e220000001400 */
[----:B------:R-:W-:Y:S05]  /*0880*/  BRA `(.L_x_12) ;  /* 0x0000000000047947 */ /* 0x000fea0003800000 */
.L_x_4:
[----:B------:R-:W-:-:S07]  /*0890*/  FADD.FTZ R0, R0, R3 ;  /* 0x0000000300007221 */ /* 0x000fce0000010000 */
.L_x_12:
[----:B------:R-:W-:Y:S05]  /*08a0*/  BSYNC.RECONVERGENT B1 ;  /* 0x0000000000017941 */ /* 0x000fea0003800200 */
.L_x_2:
[----:B------:R-:W-:-:S04]  /*08b0*/  IMAD.MOV.U32 R5, RZ, RZ, 0x0 ;  /* 0x00000000ff057424 */ /* 0x000fc800078e00ff */
[----:B0-----:R-:W-:Y:S05]  /*08c0*/  RET.REL.NODEC R4 `(_Z13matrizInversaPfS_S_i) ;  /* 0xfffffff404cc7950 */ /* 0x001fea0003c3ffff */
.L_x_13:
[----:B------:R-:W-:-:S00]  /*08d0*/  BRA `(.L_x_13) ;  /* 0xfffffffc00fc7947 */ /* 0x000fc0000383ffff */
[----:B------:R-:W-:-:S00]  /*08e0*/  NOP ;  /* 0x0000000000007918 */ /* 0x000fc00000000000 */
        /* <DEDUP_REMOVED lines=9> */
.L_x_22:


//--------------------- .text._Z13matrizAdjuntaPfS_i --------------------------
	.section	.text._Z13matrizAdjuntaPfS_i,"ax",@progbits
	.align	128
        .global         _Z13matrizAdjuntaPfS_i
        .type           _Z13matrizAdjuntaPfS_i,@function
        .size           _Z13matrizAdjuntaPfS_i,(.L_x_24 - _Z13matrizAdjuntaPfS_i)
        .other          _Z13matrizAdjuntaPfS_i,@"STO_CUDA_ENTRY STV_DEFAULT"
_Z13matrizAdjuntaPfS_i:
.text._Z13matrizAdjuntaPfS_i:
[----:B------:R-:W-:Y:S01]  /*0000*/  LDC R1, c[0x0][0x37c] ;  /* 0x0000df00ff017b82 */ /* 0x000fe20000000800 */
[----:B------:R-:W0:Y:S07]  /*0010*/  S2R R3, SR_TID.X ;  /* 0x0000000000037919 */ /* 0x000e2e0000002100 */
[----:B------:R-:W1:Y:S01]  /*0020*/  S2UR UR4, SR_CTAID.X ;  /* 0x00000000000479c3 */ /* 0x000e620000002500 */
[----:B------:R-:W1:Y:S07]  /*0030*/  LDCU UR5, c[0x0][0x360] ;  /* 0x00006c00ff0577ac */ /* 0x000e6e0008000800 */
[----:B------:R-:W2:Y:S01]  /*0040*/  LDC R0, c[0x0][0x390] ;  /* 0x0000e400ff007b82 */ /* 0x000ea20000000800 */
[----:B-1----:R-:W-:-:S06]  /*0050*/  UIMAD UR4, UR4, UR5, URZ ;  /* 0x00000005040472a4 */ /* 0x002fcc000f8e02ff */
[----:B0-----:R-:W-:Y:S01]  /*0060*/  IMAD R3, R3, UR4, RZ ;  /* 0x0000000403037c24 */ /* 0x001fe2000f8e02ff */
[----:B--2---:R-:W-:-:S04]  /*0070*/  ISETP.GE.AND P0, PT, R0, 0x1, PT ;  /* 0x000000010000780c */ /* 0x004fc80003f06270 */
[----:B------:R-:W-:-:S13]  /*0080*/  ISETP.GE.OR P0, PT, R3, R0, !P0 ;  /* 0x000000000300720c */ /* 0x000fda0004706670 */
[----:B------:R-:W-:Y:S05]  /*0090*/  @P0 EXIT ;  /* 0x000000000000094d */ /* 0x000fea0003800000 */
[----:B------:R-:W-:Y:S01]  /*00a0*/  IABS R8, R0 ;  /* 0x0000000000087213 */ /* 0x000fe20000000000 */
[C---:B------:R-:W-:Y:S01]  /*00b0*/  VIADD R7, R3.reuse, 0x2 ;  /* 0x0000000203077836 */ /* 0x040fe20000000000 */
[----:B------:R-:W-:Y:S01]  /*00c0*/  IADD3 R2, PT, PT, R3, 0x1, RZ ;  /* 0x0000000103027810 */ /* 0x000fe20007ffe0ff */
[----:B------:R-:W0:Y:S01]  /*00d0*/  LDCU.64 UR6, c[0x0][0x358] ;  /* 0x00006b00ff0677ac */ /* 0x000e220008000a00 */
[----:B------:R-:W1:Y:S01]  /*00e0*/  I2F.RP R6, R8 ;  /* 0x0000000800067306 */ /* 0x000e620000209400 */
[----:B------:R-:W-:Y:S02]  /*00f0*/  ISETP.GE.U32.AND P4, PT, R0, 0x4, PT ;  /* 0x000000040000780c */ /* 0x000fe40003f86070 */
[----:B------:R-:W-:Y:S02]  /*0100*/  IABS R10, R7 ;  /* 0x00000007000a7213 */ /* 0x000fe40000000000 */
[----:B------:R-:W-:-:S03]  /*0110*/  ISETP.GE.AND P2, PT, R7, RZ, PT ;  /* 0x000000ff0700720c */ /* 0x000fc60003f46270 */
[----:B-1----:R-:W1:Y:S02]  /*0120*/  MUFU.RCP R6, R6 ;  /* 0x0000000600067308 */ /* 0x002e640000001000 */
[----:B-1----:R-:W-:Y:S02]  /*0130*/  IADD3 R4, PT, PT, R6, 0xffffffe, RZ ;  /* 0x0ffffffe06047810 */ /* 0x002fe40007ffe0ff */
[----:B------:R-:W-:-:S04]  /*0140*/  IABS R6, R2 ;  /* 0x0000000200067213 */ /* 0x000fc80000000000 */
[----:B------:R1:W2:Y:S02]  /*0150*/  F2I.FTZ.U32.TRUNC.NTZ R5, R4 ;  /* 0x0000000400057305 */ /* 0x0002a4000021f000 */
[----:B-1----:R-:W-:Y:S02]  /*0160*/  HFMA2 R4, -RZ, RZ, 0, 0 ;  /* 0x00000000ff047431 */ /* 0x002fe400000001ff */
[----:B--2---:R-:W-:-:S04]  /*0170*/  IMAD.MOV R9, RZ, RZ, -R5 ;  /* 0x000000ffff097224 */ /* 0x004fc800078e0a05 */
[----:B------:R-:W-:-:S04]  /*0180*/  IMAD R9, R9, R8, RZ ;  /* 0x0000000809097224 */ /* 0x000fc800078e02ff */
[----:B------:R-:W-:-:S06]  /*0190*/  IMAD.HI.U32 R5, R5, R9, R4 ;  /* 0x0000000905057227 */ /* 0x000fcc00078e0004 */
[----:B------:R-:W-:-:S04]  /*01a0*/  IMAD.HI.U32 R4, R5, R6, RZ ;  /* 0x0000000605047227 */ /* 0x000fc800078e00ff */
[----:B------:R-:W-:-:S04]  /*01b0*/  IMAD.HI.U32 R5, R5, R10, RZ ;  /* 0x0000000a05057227 */ /* 0x000fc800078e00ff */
[----:B------:R-:W-:Y:S01]  /*01c0*/  IMAD.MOV R9, RZ, RZ, -R4 ;  /* 0x000000ffff097224 */ /* 0x000fe200078e0a04 */
[----:B------:R-:W-:-:S03]  /*01d0*/  IADD3 R5, PT, PT, -R5, RZ, RZ ;  /* 0x000000ff05057210 */ /* 0x000fc60007ffe1ff */
[C---:B------:R-:W-:Y:S02]  /*01e0*/  IMAD R4, R8.reuse, R9, R6 ;  /* 0x0000000908047224 */ /* 0x040fe400078e0206 */
[----:B------:R-:W-:Y:S02]  /*01f0*/  HFMA2 R6, -RZ, RZ, 0, 0 ;  /* 0x00000000ff067431 */ /* 0x000fe400000001ff */
[C---:B------:R-:W-:Y:S01]  /*0200*/  IMAD R5, R8.reuse, R5, R10 ;  /* 0x0000000508057224 */ /* 0x040fe200078e020a */
[----:B------:R-:W-:-:S04]  /*0210*/  ISETP.GT.U32.AND P0, PT, R8, R4, PT ;  /* 0x000000040800720c */ /* 0x000fc80003f04070 */
[----:B------:R-:W-:-:S09]  /*0220*/  ISETP.GT.U32.AND P1, PT, R8, R5, PT ;  /* 0x000000050800720c */ /* 0x000fd20003f24070 */
[----:B------:R-:W-:-:S04]  /*0230*/  @!P0 IMAD.IADD R4, R4, 0x1, -R8 ;  /* 0x0000000104048824 */ /* 0x000fc800078e0a08 */
[----:B------:R-:W-:Y:S02]  /*0240*/  @!P1 IADD3 R5, PT, PT, R5, -R8, RZ ;  /* 0x8000000805059210 */ /* 0x000fe40007ffe0ff */
[----:B------:R-:W-:Y:S02]  /*0250*/  ISETP.GE.AND P1, PT, R2, RZ, PT ;  /* 0x000000ff0200720c */ /* 0x000fe40003f26270 */
[C---:B------:R-:W-:Y:S02]  /*0260*/  ISETP.GT.U32.AND P3, PT, R8.reuse, R5, PT ;  /* 0x000000050800720c */ /* 0x040fe40003f64070 */
[----:B------:R-:W-:Y:S02]  /*0270*/  ISETP.GT.U32.AND P0, PT, R8, R4, PT ;  /* 0x000000040800720c */ /* 0x000fe40003f04070 */
[----:B------:R-:W-:-:S09]  /*0280*/  LOP3.LUT R2, R0, 0x3, RZ, 0xc0, !PT ;  /* 0x0000000300027812 */ /* 0x000fd200078ec0ff */
[----:B------:R-:W-:Y:S02]  /*0290*/  @!P3 IADD3 R5, PT, PT, R5, -R8, RZ ;  /* 0x800000080505b210 */ /* 0x000fe40007ffe0ff */
[----:B------:R-:W-:Y:S01]  /*02a0*/  @!P0 IMAD.IADD R4, R4, 0x1, -R8 ;  /* 0x0000000104048824 */ /* 0x000fe200078e0a08 */
[----:B------:R-:W-:Y:S02]  /*02b0*/  ISETP.NE.AND P3, PT, R0, RZ, PT ;  /* 0x000000ff0000720c */ /* 0x000fe40003f65270 */
[----:B------:R-:W-:Y:S01]  /*02c0*/  MOV R9, R5 ;  /* 0x0000000500097202 */ /* 0x000fe20000000f00 */
[----:B------:R-:W-:Y:S01]  /*02d0*/  IMAD.MOV.U32 R7, RZ, RZ, R4 ;  /* 0x000000ffff077224 */ /* 0x000fe200078e0004 */
[-C--:B------:R-:W-:Y:S01]  /*02e0*/  LOP3.LUT R4, RZ, R0.reuse, RZ, 0x33, !PT ;  /* 0x00000000ff047212 */ /* 0x080fe200078e33ff */
[----:B------:R-:W-:Y:S01]  /*02f0*/  IMAD R5, R3, R0, RZ ;  /* 0x0000000003057224 */ /* 0x000fe200078e02ff */
[----:B------:R-:W-:Y:S01]  /*0300*/  ISETP.NE.AND P0, PT, R2, RZ, PT ;  /* 0x000000ff0200720c */ /* 0x000fe20003f05270 */
[----:B------:R-:W-:Y:S01]  /*0310*/  @!P2 IMAD.MOV R9, RZ, RZ, -R9 ;  /* 0x000000ffff09a224 */ /* 0x000fe200078e0a09 */
[----:B------:R-:W-:-:S04]  /*0320*/  @!P1 IADD3 R7, PT, PT, -R7, RZ, RZ ;  /* 0x000000ff07079210 */ /* 0x000fc80007ffe1ff */
[C---:B------:R-:W-:Y:S02]  /*0330*/  SEL R7, R4.reuse, R7, !P3 ;  /* 0x0000000704077207 */ /* 0x040fe40005800000 */
[----:B------:R-:W-:Y:S01]  /*0340*/  SEL R9, R4, R9, !P3 ;  /* 0x0000000904097207 */ /* 0x000fe20005800000 */
[----:B0-----:R-:W-:Y:S06]  /*0350*/  @!P4 BRA `(.L_x_14) ;  /* 0x000000080054c947 */ /* 0x001fec0003800000 */
[----:B------:R-:W0:Y:S01]  /*0360*/  I2F.U32.RP R6, R0 ;  /* 0x0000000000067306 */ /* 0x000e220000209000 */
[----:B------:R-:W1:Y:S01]  /*0370*/  LDCU.64 UR4, c[0x0][0x388] ;  /* 0x00007100ff0477ac */ /* 0x000e620008000a00 */
[----:B------:R-:W-:Y:S01]  /*0380*/  ISETP.NE.U32.AND P1, PT, R0, RZ, PT ;  /* 0x000000ff0000720c */ /* 0x000fe20003f25070 */
[----:B------:R-:W-:Y:S01]  /*0390*/  IMAD.MOV R25, RZ, RZ, -R0 ;  /* 0x000000ffff197224 */ /* 0x000fe200078e0a00 */
[----:B------:R-:W-:Y:S02]  /*03a0*/  IADD3 R23, PT, PT, R3, 0x3, RZ ;  /* 0x0000000303177810 */ /* 0x000fe40007ffe0ff */
[----:B------:R-:W-:Y:S02]  /*03b0*/  MOV R21, 0x2 ;  /* 0x0000000200157802 */ /* 0x000fe40000000f00 */
[----:B------:R-:W-:Y:S01]  /*03c0*/  MOV R22, R5 ;  /* 0x0000000500167202 */ /* 0x000fe20000000f00 */
[----:B0-----:R-:W0:Y:S01]  /*03d0*/  MUFU.RCP R6, R6 ;  /* 0x0000000600067308 */ /* 0x001e220000001000 */
[----:B-1----:R-:W-:-:S04]  /*03e0*/  UIADD3 UR4, UP0, UPT, UR4, 0x8, URZ ;  /* 0x0000000804047890 */ /* 0x002fc8000ff1e0ff */
[----:B------:R-:W-:Y:S01]  /*03f0*/  UIADD3.X UR5, UPT, UPT, URZ, UR5, URZ, UP0, !UPT ;  /* 0x00000005ff057290 */ /* 0x000fe200087fe4ff */
[----:B0-----:R-:W-:Y:S02]  /*0400*/  IADD3 R10, PT, PT, R6, 0xffffffe, RZ ;  /* 0x0ffffffe060a7810 */ /* 0x001fe40007ffe0ff */
[----:B------:R-:W-:Y:S02]  /*0410*/  LOP3.LUT R6, R0, 0x7ffffffc, RZ, 0xc0, !PT ;  /* 0x7ffffffc00067812 */ /* 0x000fe400078ec0ff */
[----:B------:R0:W1:Y:S03]  /*0420*/  F2I.FTZ.U32.TRUNC.NTZ R11, R10 ;  /* 0x0000000a000b7305 */ /* 0x000066000021f000 */
[----:B------:R-:W-:Y:S01]  /*0430*/  IMAD.MOV R24, RZ, RZ, -R6 ;  /* 0x000000ffff187224 */ /* 0x000fe200078e0a06 */
[----:B0-----:R-:W-:Y:S01]  /*0440*/  MOV R10, RZ ;  /* 0x000000ff000a7202 */ /* 0x001fe20000000f00 */
[----:B-1----:R-:W-:-:S04]  /*0450*/  IMAD.MOV R13, RZ, RZ, -R11 ;  /* 0x000000ffff0d7224 */ /* 0x002fc800078e0a0b */
[----:B------:R-:W-:-:S04]  /*0460*/  IMAD R13, R13, R0, RZ ;  /* 0x000000000d0d7224 */ /* 0x000fc800078e02ff */
[----:B------:R-:W-:-:S07]  /*0470*/  IMAD.HI.U32 R8, R11, R13, R10 ;  /* 0x0000000d0b087227 */ /* 0x000fce00078e000a */
.L_x_15:
[----:B------:R-:W-:Y:S01]  /*0480*/  IMAD.HI.U32 R10, R8, R21, RZ ;  /* 0x00000015080a7227 */ /* 0x000fe200078e00ff */
[----:B------:R-:W0:Y:S03]  /*0490*/  LDC.64 R18, c[0x0][0x380] ;  /* 0x0000e000ff127b82 */ /* 0x000e260000000a00 */
[----:B------:R-:W-:Y:S01]  /*04a0*/  VIADD R20, R25, 0x4 ;  /* 0x0000000419147836 */ /* 0x000fe20000000000 */
[----:B------:R-:W-:-:S04]  /*04b0*/  IADD3 R10, PT, PT, -R10, RZ, RZ ;  /* 0x000000ff0a0a7210 */ /* 0x000fc80007ffe1ff */
[----:B------:R-:W-:Y:S01]  /*04c0*/  ISETP.NE.AND P3, PT, R20, 0x3, PT ;  /* 0x000000031400780c */ /* 0x000fe20003f65270 */
[----:B------:R-:W-:Y:S01]  /*04d0*/  IMAD R11, R0, R10, R21 ;  /* 0x0000000a000b7224 */ /* 0x000fe200078e0215 */
[----:B------:R-:W-:-:S04]  /*04e0*/  IADD3 R10, PT, PT, R21, -0x1, RZ ;  /* 0xffffffff150a7810 */ /* 0x000fc80007ffe0ff */
[----:B------:R-:W-:Y:S02]  /*04f0*/  ISETP.GE.U32.AND P2, PT, R11, R0, PT ;  /* 0x000000000b00720c */ /* 0x000fe40003f46070 */
[----:B------:R-:W-:-:S05]  /*0500*/  SEL R14, R10, RZ, P3 ;  /* 0x000000ff0a0e7207 */ /* 0x000fca0001800000 */
[----:B------:R-:W-:-:S06]  /*0510*/  IMAD R17, R7, R0, R14 ;  /* 0x0000000007117224 */ /* 0x000fcc00078e020e */
[----:B------:R-:W-:-:S04]  /*0520*/  @P2 IADD3 R11, PT, PT, R11, -R0, RZ ;  /* 0x800000000b0b2210 */ /* 0x000fc80007ffe0ff */
[----:B------:R-:W-:-:S13]  /*0530*/  ISETP.GE.U32.AND P2, PT, R11, R0, PT ;  /* 0x000000000b00720c */ /* 0x000fda0003f46070 */
[----:B------:R-:W-:-:S04]  /*0540*/  @P2 IADD3 R11, PT, PT, R11, -R0, RZ ;  /* 0x800000000b0b2210 */ /* 0x000fc80007ffe0ff */
[----:B------:R-:W-:Y:S01]  /*0550*/  SEL R15, R4, R11, !P1 ;  /* 0x0000000b040f7207 */ /* 0x000fe20004800000 */
[----:B------:R-:W-:-:S04]  /*0560*/  IMAD R11, R9, R0, R14 ;  /* 0x00000000090b7224 */ /* 0x000fc800078e020e */
[----:B------:R-:W-:Y:S02]  /*0570*/  IMAD R13, R7, R0, R15 ;  /* 0x00000000070d7224 */ /* 0x000fe400078e020f */
[----:B0-----:R-:W-:-:S04]  /*0580*/  IMAD.WIDE R10, R11, 0x4, R18 ;  /* 0x000000040b0a7825 */ /* 0x001fc800078e0212 */
[----:B------:R-:W-:Y:S02]  /*0590*/  IMAD.WIDE R12, R13, 0x4, R18 ;  /* 0x000000040d0c7825 */ /* 0x000fe400078e0212 */
[----:B------:R0:W2:Y:S02]  /*05a0*/  LDG.E R10, desc[UR6][R10.64] ;  /* 0x000000060a0a7981 */ /* 0x0000a4000c1e1900 */
[----:B------:R-:W-:Y:S02]  /*05b0*/  IMAD R15, R9, R0, R15 ;  /* 0x00000000090f7224 */ /* 0x000fe400078e020f */
[--C-:B------:R-:W-:Y:S01]  /*05c0*/  IMAD.WIDE R16, R17, 0x4, R18.reuse ;  /* 0x0000000411107825 */ /* 0x100fe200078e0212 */
[----:B------:R1:W2:Y:S03]  /*05d0*/  LDG.E R13, desc[UR6][R12.64] ;  /* 0x000000060c0d7981 */ /* 0x0002a6000c1e1900 */
[----:B------:R-:W-:-:S02]  /*05e0*/  IMAD.WIDE R14, R15, 0x4, R18 ;  /* 0x000000040f0e7825 */ /* 0x000fc400078e0212 */
[----:B------:R-:W3:Y:S04]  /*05f0*/  LDG.E R16, desc[UR6][R16.64] ;  /* 0x0000000610107981 */ /* 0x000ee8000c1e1900 */
[----:B------:R-:W3:Y:S01]  /*0600*/  LDG.E R15, desc[UR6][R14.64] ;  /* 0x000000060e0f7981 */ /* 0x000ee2000c1e1900 */
[----:B------:R-:W-:-:S04]  /*0610*/  VIADD R29, R21, 0x1 ;  /* 0x00000001151d7836 */ /* 0x000fc80000000000 */
[----:B------:R-:W-:-:S05]  /*0620*/  IMAD.HI.U32 R26, R8, R29, RZ ;  /* 0x0000001d081a7227 */ /* 0x000fca00078e00ff */
[----:B------:R-:W-:-:S05]  /*0630*/  IADD3 R26, PT, PT, -R26, RZ, RZ ;  /* 0x000000ff1a1a7210 */ /* 0x000fca0007ffe1ff */
[----:B------:R-:W-:-:S05]  /*0640*/  IMAD R27, R0, R26, R29 ;  /* 0x0000001a001b7224 */ /* 0x000fca00078e021d */
[----:B------:R-:W-:Y:S02]  /*0650*/  ISETP.GE.U32.AND P2, PT, R27, R0, PT ;  /* 0x000000001b00720c */ /* 0x000fe40003f46070 */
[----:B0-----:R-:W-:-:S11]  /*0660*/  IADD3 R11, PT, PT, R23, -0x3, RZ ;  /* 0xfffffffd170b7810 */ /* 0x001fd60007ffe0ff */
[----:B------:R-:W-:-:S05]  /*0670*/  @P2 IMAD.IADD R27, R27, 0x1, -R0 ;  /* 0x000000011b1b2824 */ /* 0x000fca00078e0a00 */
[----:B------:R-:W-:Y:S02]  /*0680*/  ISETP.GE.U32.AND P2, PT, R27, R0, PT ;  /* 0x000000001b00720c */ /* 0x000fe40003f46070 */
[----:B------:R-:W-:Y:S02]  /*0690*/  LOP3.LUT R11, R11, 0x80000001, RZ, 0xc0, !PT ;  /* 0x800000010b0b7812 */ /* 0x000fe400078ec0ff */
[----:B------:R-:W-:Y:S02]  /*06a0*/  ISETP.NE.AND P4, PT, R20, 0x2, PT ;  /* 0x000000021400780c */ /* 0x000fe40003f85270 */
[----:B------:R-:W-:Y:S02]  /*06b0*/  ISETP.NE.AND P3, PT, R11, 0x1, PT ;  /* 0x000000010b00780c */ /* 0x000fe40003f65270 */
[----:B-1----:R-:W-:-:S05]  /*06c0*/  SEL R12, R21, RZ, P4 ;  /* 0x000000ff150c7207 */ /* 0x002fca0002000000 */
[----:B------:R-:W-:Y:S01]  /*06d0*/  @P2 IMAD.IADD R27, R27, 0x1, -R0 ;  /* 0x000000011b1b2824 */ /* 0x000fe200078e0a00 */
[----:B------:R-:W-:Y:S01]  /*06e0*/  MOV R11, UR5 ;  /* 0x00000005000b7c02 */ /* 0x000fe20008000f00 */
[----:B--2---:R-:W-:-:S04]  /*06f0*/  FMUL R13, R13, R10 ;  /* 0x0000000a0d0d7220 */ /* 0x004fc80000400000 */
[----:B---3--:R-:W-:Y:S01]  /*0700*/  FFMA R13, R16, R15, -R13 ;  /* 0x0000000f100d7223 */ /* 0x008fe2000000080d */
[----:B------:R-:W-:-:S04]  /*0710*/  SEL R16, R4, R27, !P1 ;  /* 0x0000001b04107207 */ /* 0x000fc80004800000 */
[----:B------:R-:W-:Y:S01]  /*0720*/  FSEL R28, -R13, R13, !P3 ;  /* 0x0000000d0d1c7208 */ /* 0x000fe20005800100 */
[CC--:B------:R-:W-:Y:S01]  /*0730*/  IMAD R13, R7.reuse, R0.reuse, R12 ;  /* 0x00000000070d7224 */ /* 0x0c0fe200078e020c */
[----:B------:R-:W-:Y:S01]  /*0740*/  MOV R10, UR4 ;  /* 0x00000004000a7c02 */ /* 0x000fe20008000f00 */
[----:B------:R-:W-:Y:S02]  /*0750*/  IMAD R15, R7, R0, R16 ;  /* 0x00000000070f7224 */ /* 0x000fe400078e0210 */
[----:B------:R-:W-:-:S04]  /*0760*/  IMAD.WIDE R26, R13, 0x4, R18 ;  /* 0x000000040d1a7825 */ /* 0x000fc800078e0212 */
[----:B------:R-:W-:Y:S02]  /*0770*/  IMAD R13, R9, R0, R12 ;  /* 0x00000000090d7224 */ /* 0x000fe400078e020c */
[----:B------:R-:W-:-:S04]  /*0780*/  IMAD.WIDE R10, R22, 0x4, R10 ;  /* 0x00000004160a7825 */ /* 0x000fc800078e020a */
[----:B------:R-:W-:-:S04]  /*0790*/  IMAD.WIDE R12, R13, 0x4, R18 ;  /* 0x000000040d0c7825 */ /* 0x000fc800078e0212 */
[----:B------:R-:W-:Y:S01]  /*07a0*/  IMAD.WIDE R14, R15, 0x4, R18 ;  /* 0x000000040f0e7825 */ /* 0x000fe200078e0212 */
[----:B------:R0:W-:Y:S04]  /*07b0*/  STG.E desc[UR6][R10.64+-0x8], R28 ;  /* 0xfffff81c0a007986 */ /* 0x0001e8000c101906 */
[----:B------:R1:W2:Y:S04]  /*07c0*/  LDG.E R12, desc[UR6][R12.64] ;  /* 0x000000060c0c7981 */ /* 0x0002a8000c1e1900 */
[----:B------:R-:W2:Y:S01]  /*07d0*/  LDG.E R15, desc[UR6][R14.64] ;  /* 0x000000060e0f7981 */ /* 0x000ea2000c1e1900 */
[----:B------:R-:W-:-:S03]  /*07e0*/  IMAD R17, R9, R0, R16 ;  /* 0x0000000009117224 */ /* 0x000fc600078e0210 */
[----:B------:R3:W4:Y:S01]  /*07f0*/  LDG.E R26, desc[UR6][R26.64] ;  /* 0x000000061a1a7981 */ /* 0x000722000c1e1900 */
[----:B------:R-:W-:-:S06]  /*0800*/  IMAD.WIDE R16, R17, 0x4, R18 ;  /* 0x0000000411107825 */ /* 0x000fcc00078e0212 */
[----:B------:R-:W4:Y:S01]  /*0810*/  LDG.E R17, desc[UR6][R16.64] ;  /* 0x0000000610117981 */ /* 0x000f22000c1e1900 */
[----:B0-----:R-:W-:-:S05]  /*0820*/  IADD3 R28, PT, PT, R21, 0x2, RZ ;  /* 0x00000002151c7810 */ /* 0x001fca0007ffe0ff */
[----:B-1----:R-:W-:-:S05]  /*0830*/  IMAD.HI.U32 R13, R8, R28, RZ ;  /* 0x0000001c080d7227 */ /* 0x002fca00078e00ff */
[----:B------:R-:W-:-:S05]  /*0840*/  IADD3 R13, PT, PT, -R13, RZ, RZ ;  /* 0x000000ff0d0d7210 */ /* 0x000fca0007ffe1ff */
[----:B---3--:R-:W-:-:S05]  /*0850*/  IMAD R27, R0, R13, R28 ;  /* 0x0000000d001b7224 */ /* 0x008fca00078e021c */
[----:B------:R-:W-:-:S13]  /*0860*/  ISETP.GE.U32.AND P2, PT, R27, R0, PT ;  /* 0x000000001b00720c */ /* 0x000fda0003f46070 */
[----:B------:R-:W-:-:S05]  /*0870*/  @P2 IMAD.IADD R27, R27, 0x1, -R0 ;  /* 0x000000011b1b2824 */ /* 0x000fca00078e0a00 */
[----:B------:R-:W-:Y:S02]  /*0880*/  ISETP.GE.U32.AND P2, PT, R27, R0, PT ;  /* 0x000000001b00720c */ /* 0x000fe40003f46070 */
[----:B------:R-:W-:-:S11]  /*0890*/  ISETP.NE.AND P4, PT, R20, 0x1, PT ;  /* 0x000000011400780c */ /* 0x000fd60003f85270 */
[----:B------:R-:W-:-:S04]  /*08a0*/  @P2 IADD3 R27, PT, PT, R27, -R0, RZ ;  /* 0x800000001b1b2210 */ /* 0x000fc80007ffe0ff */
[----:B------:R-:W-:-:S05]  /*08b0*/  SEL R27, R4, R27, !P1 ;  /* 0x0000001b041b7207 */ /* 0x000fca0004800000 */
[-CC-:B------:R-:W-:Y:S02]  /*08c0*/  IMAD R13, R7, R0.reuse, R27.reuse ;  /* 0x00000000070d7224 */ /* 0x180fe400078e021b */
[----:B------:R-:W-:Y:S02]  /*08d0*/  IMAD R27, R9, R0, R27 ;  /* 0x00000000091b7224 */ /* 0x000fe400078e021b */
[----:B--2---:R-:W-:Y:S01]  /*08e0*/  FMUL R15, R15, R12 ;  /* 0x0000000c0f0f7220 */ /* 0x004fe20000400000 */
[----:B------:R-:W-:-:S04]  /*08f0*/  IADD3 R12, PT, PT, R23, -0x2, RZ ;  /* 0xfffffffe170c7810 */ /* 0x000fc80007ffe0ff */
[----:B------:R-:W-:-:S04]  /*0900*/  LOP3.LUT R12, R12, 0x80000001, RZ, 0xc0, !PT ;  /* 0x800000010c0c7812 */ /* 0x000fc800078ec0ff */
[----:B------:R-:W-:Y:S02]  /*0910*/  ISETP.NE.AND P3, PT, R12, 0x1, PT ;  /* 0x000000010c00780c */ /* 0x000fe40003f65270 */
[----:B------:R-:W-:Y:S01]  /*0920*/  SEL R12, R29, RZ, P4 ;  /* 0x000000ff1d0c7207 */ /* 0x000fe20002000000 */
[----:B----4-:R-:W-:-:S04]  /*0930*/  FFMA R26, R26, R17, -R15 ;  /* 0x000000111a1a7223 */ /* 0x010fc8000000080f */
[--C-:B------:R-:W-:Y:S01]  /*0940*/  IMAD R17, R9, R0, R12.reuse ;  /* 0x0000000009117224 */ /* 0x100fe200078e020c */
[----:B------:R-:W-:Y:S01]  /*0950*/  FSEL R29, -R26, R26, !P3 ;  /* 0x0000001a1a1d7208 */ /* 0x000fe20005800100 */
[----:B------:R-:W-:Y:S02]  /*0960*/  IMAD R15, R7, R0, R12 ;  /* 0x00000000070f7224 */ /* 0x000fe400078e020c */
[----:B------:R-:W-:-:S04]  /*0970*/  IMAD.WIDE R16, R17, 0x4, R18 ;  /* 0x0000000411107825 */ /* 0x000fc800078e0212 */
[--C-:B------:R-:W-:Y:S01]  /*0980*/  IMAD.WIDE R12, R13, 0x4, R18.reuse ;  /* 0x000000040d0c7825 */ /* 0x100fe200078e0212 */
[----:B------:R0:W-:Y:S03]  /*0990*/  STG.E desc[UR6][R10.64+-0x4], R29 ;  /* 0xfffffc1d0a007986 */ /* 0x0001e6000c101906 */
[--C-:B------:R-:W-:Y:S01]  /*09a0*/  IMAD.WIDE R14, R15, 0x4, R18.reuse ;  /* 0x000000040f0e7825 */ /* 0x100fe200078e0212 */
[----:B------:R-:W2:Y:S03]  /*09b0*/  LDG.E R16, desc[UR6][R16.64] ;  /* 0x0000000610107981 */ /* 0x000ea6000c1e1900 */
[----:B------:R-:W-:Y:S01]  /*09c0*/  IMAD.WIDE R26, R27, 0x4, R18 ;  /* 0x000000041b1a7825 */ /* 0x000fe200078e0212 */
[----:B------:R1:W2:Y:S04]  /*09d0*/  LDG.E R13, desc[UR6][R12.64] ;  /* 0x000000060c0d7981 */ /* 0x0002a8000c1e1900 */
[----:B------:R3:W4:Y:S04]  /*09e0*/  LDG.E R14, desc[UR6][R14.64] ;  /* 0x000000060e0e7981 */ /* 0x000728000c1e1900 */
[----:B------:R-:W4:Y:S01]  /*09f0*/  LDG.E R27, desc[UR6][R26.64] ;  /* 0x000000061a1b7981 */ /* 0x000f22000c1e1900 */
[----:B0-----:R-:W-:-:S04]  /*0a00*/  VIADD R29, R21, 0x3 ;  /* 0x00000003151d7836 */ /* 0x001fc80000000000 */
[----:B-1----:R-:W-:-:S05]  /*0a10*/  IMAD.HI.U32 R12, R8, R29, RZ ;  /* 0x0000001d080c7227 */ /* 0x002fca00078e00ff */
[----:B------:R-:W-:-:S05]  /*0a20*/  IADD3 R12, PT, PT, -R12, RZ, RZ ;  /* 0x000000ff0c0c7210 */ /* 0x000fca0007ffe1ff */
[----:B------:R-:W-:-:S05]  /*0a30*/  IMAD R17, R0, R12, R29 ;  /* 0x0000000c00117224 */ /* 0x000fca00078e021d */
[----:B------:R-:W-:-:S13]  /*0a40*/  ISETP.GE.U32.AND P2, PT, R17, R0, PT ;  /* 0x000000001100720c */ /* 0x000fda0003f46070 */
[----:B------:R-:W-:-:S04]  /*0a50*/  @P2 IADD3 R17, PT, PT, R17, -R0, RZ ;  /* 0x8000000011112210 */ /* 0x000fc80007ffe0ff */
[----:B------:R-:W-:Y:S01]  /*0a60*/  ISETP.GE.U32.AND P2, PT, R17, R0, PT ;  /* 0x000000001100720c */ /* 0x000fe20003f46070 */
[----:B------:R-:W-:Y:S01]  /*0a70*/  VIADD R12, R23, 0xffffffff ;  /* 0xffffffff170c7836 */ /* 0x000fe20000000000 */
[----:B------:R-:W-:-:S04]  /*0a80*/  ISETP.NE.AND P3, PT, R25, -0x4, PT ;  /* 0xfffffffc1900780c */ /* 0x000fc80003f65270 */
[----:B------:R-:W-:Y:S02]  /*0a90*/  LOP3.LUT R12, R12, 0x80000001, RZ, 0xc0, !PT ;  /* 0x800000010c0c7812 */ /* 0x000fe400078ec0ff */
[----:B------:R-:W-:-:S05]  /*0aa0*/  SEL R28, R28, RZ, P3 ;  /* 0x000000ff1c1c7207 */ /* 0x000fca0001800000 */
[----:B------:R-:W-:-:S04]  /*0ab0*/  @P2 IADD3 R17, PT, PT, R17, -R0, RZ ;  /* 0x8000000011112210 */ /* 0x000fc80007ffe0ff */
[----:B------:R-:W-:Y:S02]  /*0ac0*/  SEL R17, R4, R17, !P1 ;  /* 0x0000001104117207 */ /* 0x000fe40004800000 */
[----:B------:R-:W-:Y:S01]  /*0ad0*/  ISETP.NE.AND P2, PT, R12, 0x1, PT ;  /* 0x000000010c00780c */ /* 0x000fe20003f45270 */
[-C--:B------:R-:W-:Y:S02]  /*0ae0*/  IMAD R29, R9, R0.reuse, R28 ;  /* 0x00000000091d7224 */ /* 0x080fe400078e021c */
[----:B---3--:R-:W-:Y:S02]  /*0af0*/  IMAD R15, R7, R0, R17 ;  /* 0x00000000070f7224 */ /* 0x008fe400078e0211 */
[----:B--2---:R-:W-:-:S04]  /*0b00*/  FMUL R13, R13, R16 ;  /* 0x000000100d0d7220 */ /* 0x004fc80000400000 */
[----:B----4-:R-:W-:Y:S01]  /*0b10*/  FFMA R13, R14, R27, -R13 ;  /* 0x0000001b0e0d7223 */ /* 0x010fe2000000080d */
[-C--:B------:R-:W-:Y:S02]  /*0b20*/  IMAD R27, R9, R0.reuse, R17 ;  /* 0x00000000091b7224 */ /* 0x080fe400078e0211 */
[----:B------:R-:W-:Y:S02]  /*0b30*/  IMAD.WIDE R16, R15, 0x4, R18 ;  /* 0x000000040f107825 */ /* 0x000fe400078e0212 */
[----:B------:R-:W-:Y:S02]  /*0b40*/  FSEL R25, -R13, R13, !P2 ;  /* 0x0000000d0d197208 */ /* 0x000fe40005000100 */
[----:B------:R-:W-:Y:S02]  /*0b50*/  IMAD R13, R7, R0, R28 ;  /* 0x00000000070d7224 */ /* 0x000fe400078e021c */
[--C-:B------:R-:W-:Y:S01]  /*0b60*/  IMAD.WIDE R14, R29, 0x4, R18.reuse ;  /* 0x000000041d0e7825 */ /* 0x100fe200078e0212 */
[----:B------:R0:W-:Y:S03]  /*0b70*/  STG.E desc[UR6][R10.64], R25 ;  /* 0x000000190a007986 */ /* 0x0001e6000c101906 */
[--C-:B------:R-:W-:Y:S01]  /*0b80*/  IMAD.WIDE R12, R13, 0x4, R18.reuse ;  /* 0x000000040d0c7825 */ /* 0x100fe200078e0212 */
[----:B------:R-:W0:Y:S03]  /*0b90*/  LDG.E R16, desc[UR6][R16.64] ;  /* 0x0000000610107981 */ /* 0x000e26000c1e1900 */
[----:B------:R-:W-:Y:S01]  /*0ba0*/  IMAD.WIDE R18, R27, 0x4, R18 ;  /* 0x000000041b127825 */ /* 0x000fe200078e0212 */
[----:B------:R-:W0:Y:S04]  /*0bb0*/  LDG.E R15, desc[UR6][R14.64] ;  /* 0x000000060e0f7981 */ /* 0x000e28000c1e1900 */
[----:B------:R-:W2:Y:S04]  /*0bc0*/  LDG.E R12, desc[UR6][R12.64] ;  /* 0x000000060c0c7981 */ /* 0x000ea8000c1e1900 */
[----:B------:R-:W2:Y:S01]  /*0bd0*/  LDG.E R19, desc[UR6][R18.64] ;  /* 0x0000000612137981 */ /* 0x000ea2000c1e1900 */
[----:B------:R-:W-:-:S04]  /*0be0*/  LOP3.LUT R26, R23, 0x80000001, RZ, 0xc0, !PT ;  /* 0x80000001171a7812 */ /* 0x000fc800078ec0ff */
[----:B------:R-:W-:Y:S02]  /*0bf0*/  ISETP.NE.AND P2, PT, R26, 0x1, PT ;  /* 0x000000011a00780c */ /* 0x000fe40003f45270 */
[----:B------:R-:W-:Y:S01]  /*0c00*/  IADD3 R24, PT, PT, R24, 0x4, RZ ;  /* 0x0000000418187810 */ /* 0x000fe20007ffe0ff */
[----:B------:R-:W-:Y:S01]  /*0c10*/  VIADD R23, R23, 0x4 ;  /* 0x0000000417177836 */ /* 0x000fe20000000000 */
[----:B------:R-:W-:Y:S01]  /*0c20*/  IADD3 R21, PT, PT, R21, 0x4, RZ ;  /* 0x0000000415157810 */ /* 0x000fe20007ffe0ff */
[----:B------:R-:W-:Y:S02]  /*0c30*/  VIADD R22, R22, 0x4 ;  /* 0x0000000416167836 */ /* 0x000fe40000000000 */
[----:B0-----:R-:W-:-:S04]  /*0c40*/  FMUL R25, R16, R15 ;  /* 0x0000000f10197220 */ /* 0x001fc80000400000 */
[----:B--2---:R-:W-:-:S05]  /*0c50*/  FFMA R25, R12, R19, -R25 ;  /* 0x000000130c197223 */ /* 0x004fca0000000819 */
[----:B------:R-:W-:-:S05]  /*0c60*/  FSEL R27, -R25, R25, !P2 ;  /* 0x00000019191b7208 */ /* 0x000fca0005000100 */
[----:B------:R0:W-:Y:S01]  /*0c70*/  STG.E desc[UR6][R10.64+0x4], R27 ;  /* 0x0000041b0a007986 */ /* 0x0001e2000c101906 */
[----:B------:R-:W-:Y:S02]  /*0c80*/  ISETP.NE.AND P2, PT, R24, RZ, PT ;  /* 0x000000ff1800720c */ /* 0x000fe40003f45270 */
[----:B------:R-:W-:-:S11]  /*0c90*/  MOV R25, R20 ;  /* 0x0000001400197202 */ /* 0x000fd60000000f00 */
[----:B0-----:R-:W-:Y:S05]  /*0ca0*/  @P2 BRA `(.L_x_15) ;  /* 0xfffffff400f42947 */ /* 0x001fea000383ffff */
.L_x_14:
[----:B------:R-:W-:Y:S05]  /*0cb0*/  @!P0 EXIT ;  /* 0x000000000000894d */ /* 0x000fea0003800000 */
[----:B------:R-:W-:Y:S02]  /*0cc0*/  ISETP.NE.AND P1, PT, R2, 0x1, PT ;  /* 0x000000010200780c */ /* 0x000fe40003f25270 */
[----:B------:R-:W-:-:S04]  /*0cd0*/  LOP3.LUT R8, R0, 0x1, RZ, 0xc0, !PT ;  /* 0x0000000100087812 */ /* 0x000fc800078ec0ff */
[----:B------:R-:W-:-:S07]  /*0ce0*/  ISETP.NE.U32.AND P0, PT, R8, 0x1, PT ;  /* 0x000000010800780c */ /* 0x000fce0003f05070 */
[----:B------:R-:W-:Y:S06]  /*0cf0*/  @!P1 BRA `(.L_x_16) ;  /* 0x0000000400309947 */ /* 0x000fec0003800000 */
[----:B------:R-:W0:Y:S01]  /*0d00*/  I2F.U32.RP R12, R0 ;  /* 0x00000000000c7306 */ /* 0x000e220000209000 */
[----:B------:R-:W-:-:S04]  /*0d10*/  IADD3 R15, PT, PT, R6, 0x1, RZ ;  /* 0x00000001060f7810 */ /* 0x000fc80007ffe0ff */
[----:B------:R-:W-:-:S03]  /*0d20*/  ISETP.NE.AND P3, PT, R15, R0, PT ;  /* 0x000000000f00720c */ /* 0x000fc60003f65270 */
[----:B0-----:R-:W0:Y:S02]  /*0d30*/  MUFU.RCP R12, R12 ;  /* 0x0000000c000c7308 */ /* 0x001e240000001000 */
[----:B0-----:R-:W-:-:S06]  /*0d40*/  IADD3 R10, PT, PT, R12, 0xffffffe, RZ ;  /* 0x0ffffffe0c0a7810 */ /* 0x001fcc0007ffe0ff */
[----:B------:R0:W1:Y:S02]  /*0d50*/  F2I.FTZ.U32.TRUNC.NTZ R11, R10 ;  /* 0x0000000a000b7305 */ /* 0x000064000021f000 */
[----:B0-----:R-:W-:Y:S01]  /*0d60*/  IMAD.MOV.U32 R10, RZ, RZ, RZ ;  /* 0x000000ffff0a7224 */ /* 0x001fe200078e00ff */
[----:B-1----:R-:W-:-:S05]  /*0d70*/  IADD3 R13, PT, PT, RZ, -R11, RZ ;  /* 0x8000000bff0d7210 */ /* 0x002fca0007ffe0ff */
[----:B------:R-:W-:-:S04]  /*0d80*/  IMAD R13, R13, R0, RZ ;  /* 0x000000000d0d7224 */ /* 0x000fc800078e02ff */
[----:B------:R-:W-:Y:S01]  /*0d90*/  IMAD.HI.U32 R2, R11, R13, R10 ;  /* 0x0000000d0b027227 */ /* 0x000fe200078e000a */
[----:B------:R-:W-:Y:S01]  /*0da0*/  IADD3 R13, PT, PT, R6, 0x2, RZ ;  /* 0x00000002060d7810 */ /* 0x000fe20007ffe0ff */
[----:B------:R-:W0:Y:S04]  /*0db0*/  LDC.64 R10, c[0x0][0x380] ;  /* 0x0000e000ff0a7b82 */ /* 0x000e280000000a00 */
[----:B------:R-:W-:-:S05]  /*0dc0*/  IMAD.HI.U32 R8, R2, R13, RZ ;  /* 0x0000000d02087227 */ /* 0x000fca00078e00ff */
[----:B------:R-:W-:-:S05]  /*0dd0*/  IADD3 R8, PT, PT, -R8, RZ, RZ ;  /* 0x000000ff08087210 */ /* 0x000fca0007ffe1ff */
[----:B------:R-:W-:Y:S01]  /*0de0*/  IMAD R17, R0, R8, R13 ;  /* 0x0000000800117224 */ /* 0x000fe200078e020d */
[----:B------:R-:W-:-:S04]  /*0df0*/  SEL R8, R15, RZ, P3 ;  /* 0x000000ff0f087207 */ /* 0x000fc80001800000 */
[-C--:B------:R-:W-:Y:S01]  /*0e00*/  ISETP.GE.U32.AND P1, PT, R17, R0.reuse, PT ;  /* 0x000000001100720c */ /* 0x080fe20003f26070 */
[----:B------:R-:W-:-:S12]  /*0e10*/  IMAD R19, R7, R0, R8 ;  /* 0x0000000007137224 */ /* 0x000fd800078e0208 */
[----:B------:R-:W-:Y:S01]  /*0e20*/  @P1 IMAD.IADD R17, R17, 0x1, -R0 ;  /* 0x0000000111111824 */ /* 0x000fe200078e0a00 */
[----:B------:R-:W-:-:S04]  /*0e30*/  ISETP.NE.U32.AND P1, PT, R0, RZ, PT ;  /* 0x000000ff0000720c */ /* 0x000fc80003f25070 */
[----:B------:R-:W-:-:S13]  /*0e40*/  ISETP.GE.U32.AND P2, PT, R17, R0, PT ;  /* 0x000000001100720c */ /* 0x000fda0003f46070 */
[----:B------:R-:W-:-:S04]  /*0e50*/  @P2 IADD3 R17, PT, PT, R17, -R0, RZ ;  /* 0x8000000011112210 */ /* 0x000fc80007ffe0ff */
[----:B------:R-:W-:Y:S01]  /*0e60*/  SEL R12, R4, R17, !P1 ;  /* 0x00000011040c7207 */ /* 0x000fe20004800000 */
[----:B------:R-:W-:-:S04]  /*0e70*/  IMAD R17, R9, R0, R8 ;  /* 0x0000000009117224 */ /* 0x000fc800078e0208 */
[-CC-:B------:R-:W-:Y:S02]  /*0e80*/  IMAD R15, R7, R0.reuse, R12.reuse ;  /* 0x00000000070f7224 */ /* 0x180fe400078e020c */
[----:B------:R-:W-:Y:S02]  /*0e90*/  IMAD R21, R9, R0, R12 ;  /* 0x0000000009157224 */ /* 0x000fe400078e020c */
[----:B0-----:R-:W-:-:S04]  /*0ea0*/  IMAD.WIDE R14, R15, 0x4, R10 ;  /* 0x000000040f0e7825 */ /* 0x001fc800078e020a */
[--C-:B------:R-:W-:Y:S02]  /*0eb0*/  IMAD.WIDE R16, R17, 0x4, R10.reuse ;  /* 0x0000000411107825 */ /* 0x100fe400078e020a */
[----:B------:R-:W2:Y:S02]  /*0ec0*/  LDG.E R15, desc[UR6][R14.64] ;  /* 0x000000060e0f7981 */ /* 0x000ea4000c1e1900 */
[--C-:B------:R-:W-:Y:S02]  /*0ed0*/  IMAD.WIDE R18, R19, 0x4, R10.reuse ;  /* 0x0000000413127825 */ /* 0x100fe400078e020a */
[----:B------:R0:W2:Y:S02]  /*0ee0*/  LDG.E R8, desc[UR6][R16.64] ;  /* 0x0000000610087981 */ /* 0x0000a4000c1e1900 */
[----:B------:R-:W-:Y:S02]  /*0ef0*/  IMAD.WIDE R20, R21, 0x4, R10 ;  /* 0x0000000415147825 */ /* 0x000fe400078e020a */
[----:B------:R1:W3:Y:S04]  /*0f00*/  LDG.E R18, desc[UR6][R18.64] ;  /* 0x0000000612127981 */ /* 0x0002e8000c1e1900 */
[----:B------:R-:W3:Y:S01]  /*0f10*/  LDG.E R21, desc[UR6][R20.64] ;  /* 0x0000000614157981 */ /* 0x000ee2000c1e1900 */
[----:B------:R-:W-:Y:S01]  /*0f20*/  VIADD R23, R6, 0x3 ;  /* 0x0000000306177836 */ /* 0x000fe20000000000 */
[----:B0-----:R-:W0:Y:S03]  /*0f30*/  LDC.64 R16, c[0x0][0x388] ;  /* 0x0000e200ff107b82 */ /* 0x001e260000000a00 */
[----:B------:R-:W-:-:S05]  /*0f40*/  IMAD.HI.U32 R2, R2, R23, RZ ;  /* 0x0000001702027227 */ /* 0x000fca00078e00ff */
[----:B------:R-:W-:-:S05]  /*0f50*/  IADD3 R2, PT, PT, -R2, RZ, RZ ;  /* 0x000000ff02027210 */ /* 0x000fca0007ffe1ff */
[----:B------:R-:W-:-:S05]  /*0f60*/  IMAD R23, R0, R2, R23 ;  /* 0x0000000200177224 */ /* 0x000fca00078e0217 */
[----:B------:R-:W-:-:S13]  /*0f70*/  ISETP.GE.U32.AND P2, PT, R23, R0, PT ;  /* 0x000000001700720c */ /* 0x000fda0003f46070 */
[----:B------:R-:W-:-:S04]  /*0f80*/  @P2 IADD3 R23, PT, PT, R23, -R0, RZ ;  /* 0x8000000017172210 */ /* 0x000fc80007ffe0ff */
[-C--:B------:R-:W-:Y:S01]  /*0f90*/  ISETP.GE.U32.AND P2, PT, R23, R0.reuse, PT ;  /* 0x000000001700720c */ /* 0x080fe20003f46070 */
[----:B------:R-:W-:Y:S01]  /*0fa0*/  IMAD.IADD R2, R3, 0x1, R6 ;  /* 0x0000000103027824 */ /* 0x000fe200078e0206 */
[----:B------:R-:W-:Y:S02]  /*0fb0*/  ISETP.NE.AND P3, PT, R13, R0, PT ;  /* 0x000000000d00720c */ /* 0x000fe40003f65270 */
[----:B-1----:R-:W-:Y:S02]  /*0fc0*/  IADD3 R19, PT, PT, R5, R6, RZ ;  /* 0x0000000605137210 */ /* 0x002fe40007ffe0ff */
[----:B------:R-:W-:-:S07]  /*0fd0*/  SEL R6, R13, RZ, P3 ;  /* 0x000000ff0d067207 */ /* 0x000fce0001800000 */
[----:B------:R-:W-:-:S04]  /*0fe0*/  @P2 IADD3 R23, PT, PT, R23, -R0, RZ ;  /* 0x8000000017172210 */ /* 0x000fc80007ffe0ff */
[----:B------:R-:W-:Y:S01]  /*0ff0*/  SEL R23, R4, R23, !P1 ;  /* 0x0000001704177207 */ /* 0x000fe20004800000 */
[----:B0-----:R-:W-:-:S04]  /*1000*/  IMAD.WIDE R16, R19, 0x4, R16 ;  /* 0x0000000413107825 */ /* 0x001fc800078e0210 */
[-CC-:B------:R-:W-:Y:S02]  /*1010*/  IMAD R19, R7, R0.reuse, R23.reuse ;  /* 0x0000000007137224 */ /* 0x180fe400078e0217 */
[CC--:B------:R-:W-:Y:S02]  /*1020*/  IMAD R27, R9.reuse, R0.reuse, R6 ;  /* 0x00000000091b7224 */ /* 0x0c0fe400078e0206 */
[----:B------:R-:W-:Y:S02]  /*1030*/  IMAD R25, R9, R0, R23 ;  /* 0x0000000009197224 */ /* 0x000fe400078e0217 */
[----:B--2---:R-:W-:Y:S01]  /*1040*/  FMUL R15, R15, R8 ;  /* 0x000000080f0f7220 */ /* 0x004fe20000400000 */
[----:B------:R-:W-:-:S04]  /*1050*/  LOP3.LUT R8, R2, 0x80000001, RZ, 0xc0, !PT ;  /* 0x8000000102087812 */ /* 0x000fc800078ec0ff */
[----:B------:R-:W-:Y:S01]  /*1060*/  ISETP.NE.AND P1, PT, R8, 0x1, PT ;  /* 0x000000010800780c */ /* 0x000fe20003f25270 */
[----:B---3--:R-:W-:Y:S01]  /*1070*/  FFMA R15, R18, R21, -R15 ;  /* 0x00000015120f7223 */ /* 0x008fe2000000080f */
[----:B------:R-:W-:-:S04]  /*1080*/  IMAD R21, R7, R0, R6 ;  /* 0x0000000007157224 */ /* 0x000fc800078e0206 */
[----:B------:R-:W-:Y:S01]  /*1090*/  FSEL R23, -R15, R15, !P1 ;  /* 0x0000000f0f177208 */ /* 0x000fe20004800100 */
[----:B------:R-:W-:-:S04]  /*10a0*/  IMAD.WIDE R14, R19, 0x4, R10 ;  /* 0x00000004130e7825 */ /* 0x000fc800078e020a */
[--C-:B------:R-:W-:Y:S01]  /*10b0*/  IMAD.WIDE R18, R27, 0x4, R10.reuse ;  /* 0x000000041b127825 */ /* 0x100fe200078e020a */
[----:B------:R0:W-:Y:S03]  /*10c0*/  STG.E desc[UR6][R16.64], R23 ;  /* 0x0000001710007986 */ /* 0x0001e6000c101906 */
[--C-:B------:R-:W-:Y:S01]  /*10d0*/  IMAD.WIDE R20, R21, 0x4, R10.reuse ;  /* 0x0000000415147825 */ /* 0x100fe200078e020a */
[----:B------:R-:W2:Y:S03]  /*10e0*/  LDG.E R14, desc[UR6][R14.64] ;  /* 0x000000060e0e7981 */ /* 0x000ea6000c1e1900 */
[----:B------:R-:W-:Y:S01]  /*10f0*/  IMAD.WIDE R10, R25, 0x4, R10 ;  /* 0x00000004190a7825 */ /* 0x000fe200078e020a */
[----:B------:R-:W2:Y:S04]  /*1100*/  LDG.E R19, desc[UR6][R18.64] ;  /* 0x0000000612137981 */ /* 0x000ea8000c1e1900 */
[----:B------:R-:W3:Y:S04]  /*1110*/  LDG.E R20, desc[UR6][R20.64] ;  /* 0x0000000614147981 */ /* 0x000ee8000c1e1900 */
[----:B------:R-:W3:Y:S01]  /*1120*/  LDG.E R11, desc[UR6][R10.64] ;  /* 0x000000060a0b7981 */ /* 0x000ee2000c1e1900 */
[----:B------:R-:W-:-:S05]  /*1130*/  VIADD R2, R2, 0x1 ;  /* 0x0000000102027836 */ /* 0x000fca0000000000 */
[----:B------:R-:W-:-:S04]  /*1140*/  LOP3.LUT R2, R2, 0x80000001, RZ, 0xc0, !PT ;  /* 0x8000000102027812 */ /* 0x000fc800078ec0ff */
[----:B------:R-:W-:Y:S02]  /*1150*/  ISETP.NE.AND P1, PT, R2, 0x1, PT ;  /* 0x000000010200780c */ /* 0x000fe40003f25270 */
[----:B------:R-:W-:Y:S01]  /*1160*/  MOV R6, R13 ;  /* 0x0000000d00067202 */ /* 0x000fe20000000f00 */
[----:B--2---:R-:W-:-:S04]  /*1170*/  FMUL R25, R14, R19 ;  /* 0x000000130e197220 */ /* 0x004fc80000400000 */
[----:B---3--:R-:W-:-:S06]  /*1180*/  FFMA R27, R20, R11, -R25 ;  /* 0x0000000b141b7223 */ /* 0x008fcc0000000819 */
[----:B------:R-:W-:Y:S01]  /*1190*/  @!P1 FADD R25, -R27, -RZ ;  /* 0x800000ff1b199221 */ /* 0x000fe20000000100 */
[----:B------:R0:W-:Y:S04]  /*11a0*/  STG.E desc[UR6][R16.64+0x4], R27 ;  /* 0x0000041b10007986 */ /* 0x0001e8000c101906 */
[----:B------:R0:W-:Y:S02]  /*11b0*/  @!P1 STG.E desc[UR6][R16.64+0x4], R25 ;  /* 0x0000041910009986 */ /* 0x0001e4000c101906 */
.L_x_16:
[----:B------:R-:W-:Y:S05]  /*11c0*/  @P0 EXIT ;  /* 0x000000000000094d */ /* 0x000fea0003800000 */
[----:B------:R-:W1:Y:S01]  /*11d0*/  I2F.U32.RP R8, R0 ;  /* 0x0000000000087306 */ /* 0x000e620000209000 */
[----:B------:R-:W-:-:S07]  /*11e0*/  ISETP.NE.U32.AND P2, PT, R0, RZ, PT ;  /* 0x000000ff0000720c */ /* 0x000fce0003f45070 */
[----:B-1----:R-:W1:Y:S02]  /*11f0*/  MUFU.RCP R8, R8 ;  /* 0x0000000800087308 */ /* 0x002e640000001000 */
[----:B-1----:R-:W-:-:S06]  /*1200*/  IADD3 R10, PT, PT, R8, 0xffffffe, RZ ;  /* 0x0ffffffe080a7810 */ /* 0x002fcc0007ffe0ff */
[----:B------:R1:W2:Y:S02]  /*1210*/  F2I.FTZ.U32.TRUNC.NTZ R11, R10 ;  /* 0x0000000a000b7305 */ /* 0x0002a4000021f000 */
[----:B-1----:R-:W-:Y:S02]  /*1220*/  HFMA2 R10, -RZ, RZ, 0, 0 ;  /* 0x00000000ff0a7431 */ /* 0x002fe400000001ff */
[----:B--2---:R-:W-:-:S04]  /*1230*/  IMAD.MOV R13, RZ, RZ, -R11 ;  /* 0x000000ffff0d7224 */ /* 0x004fc800078e0a0b */
[----:B------:R-:W-:-:S04]  /*1240*/  IMAD R13, R13, R0, RZ ;  /* 0x000000000d0d7224 */ /* 0x000fc800078e02ff */
[----:B------:R-:W-:Y:S01]  /*1250*/  IMAD.HI.U32 R2, R11, R13, R10 ;  /* 0x0000000d0b027227 */ /* 0x000fe200078e000a */
[C---:B------:R-:W-:Y:S02]  /*1260*/  IADD3 R11, PT, PT, R6.reuse, 0x2, RZ ;  /* 0x00000002060b7810 */ /* 0x040fe40007ffe0ff */
[----:B------:R-:W-:-:S03]  /*1270*/  IADD3 R13, PT, PT, R6, 0x1, RZ ;  /* 0x00000001060d7810 */ /* 0x000fc60007ffe0ff */
[----:B------:R-:W-:Y:S01]  /*1280*/  IMAD.HI.U32 R2, R2, R11, RZ ;  /* 0x0000000b02027227 */ /* 0x000fe200078e00ff */
[----:B------:R-:W-:-:S03]  /*1290*/  ISETP.NE.AND P1, PT, R13, R0, PT ;  /* 0x000000000d00720c */ /* 0x000fc60003f25270 */
[----:B------:R-:W-:Y:S01]  /*12a0*/  IMAD.MOV R2, RZ, RZ, -R2 ;  /* 0x000000ffff027224 */ /* 0x000fe200078e0a02 */
[----:B------:R-:W-:-:S03]  /*12b0*/  SEL R13, R13, RZ, P1 ;  /* 0x000000ff0d0d7207 */ /* 0x000fc60000800000 */
[----:B------:R-:W-:Y:S02]  /*12c0*/  IMAD R15, R0, R2, R11 ;  /* 0x00000002000f7224 */ /* 0x000fe400078e020b */
[----:B------:R-:W1:Y:S03]  /*12d0*/  LDC.64 R10, c[0x0][0x380] ;  /* 0x0000e000ff0a7b82 */ /* 0x000e660000000a00 */
[----:B------:R-:W-:-:S13]  /*12e0*/  ISETP.GE.U32.AND P0, PT, R15, R0, PT ;  /* 0x000000000f00720c */ /* 0x000fda0003f06070 */
[----:B------:R-:W-:-:S04]  /*12f0*/  @P0 IADD3 R15, PT, PT, R15, -R0, RZ ;  /* 0x800000000f0f0210 */ /* 0x000fc80007ffe0ff */
[----:B------:R-:W-:-:S13]  /*1300*/  ISETP.GE.U32.AND P0, PT, R15, R0, PT ;  /* 0x000000000f00720c */ /* 0x000fda0003f06070 */
[----:B------:R-:W-:-:S05]  /*1310*/  @P0 IMAD.IADD R15, R15, 0x1, -R0 ;  /* 0x000000010f0f0824 */ /* 0x000fca00078e0a00 */
[----:B------:R-:W-:Y:S01]  /*1320*/  SEL R4, R4, R15, !P2 ;  /* 0x0000000f04047207 */ /* 0x000fe20005000000 */
[----:B------:R-:W-:-:S04]  /*1330*/  IMAD R15, R9, R0, R13 ;  /* 0x00000000090f7224 */ /* 0x000fc800078e020d */
[CC--:B------:R-:W-:Y:S02]  /*1340*/  IMAD R19, R7.reuse, R0.reuse, R4 ;  /* 0x0000000007137224 */ /* 0x0c0fe400078e0204 */
[----:B------:R-:W-:Y:S02]  /*1350*/  IMAD R7, R7, R0, R13 ;  /* 0x0000000007077224 */ /* 0x000fe400078e020d */
[----:B-1----:R-:W-:-:S04]  /*1360*/  IMAD.WIDE R14, R15, 0x4, R10 ;  /* 0x000000040f0e7825 */ /* 0x002fc800078e020a */
[----:B0-----:R-:W-:Y:S02]  /*1370*/  IMAD R17, R9, R0, R4 ;  /* 0x0000000009117224 */ /* 0x001fe400078e0204 */
[--C-:B------:R-:W-:Y:S01]  /*1380*/  IMAD.WIDE R12, R19, 0x4, R10.reuse ;  /* 0x00000004130c7825 */ /* 0x100fe200078e020a */
[----:B------:R-:W2:Y:S03]  /*1390*/  LDG.E R15, desc[UR6][R14.64] ;  /* 0x000000060e0f7981 */ /* 0x000ea6000c1e1900 */
[--C-:B------:R-:W-:Y:S02]  /*13a0*/  IMAD.WIDE R8, R7, 0x4, R10.reuse ;  /* 0x0000000407087825 */ /* 0x100fe400078e020a */
[----:B------:R-:W2:Y:S02]  /*13b0*/  LDG.E R12, desc[UR6][R12.64] ;  /* 0x000000060c0c7981 */ /* 0x000ea4000c1e1900 */
[----:B------:R-:W-:-:S02]  /*13c0*/  IMAD.WIDE R10, R17, 0x4, R10 ;  /* 0x00000004110a7825 */ /* 0x000fc400078e020a */
[----:B------:R-:W3:Y:S01]  /*13d0*/  LDG.E R8, desc[UR6][R8.64] ;  /* 0x0000000608087981 */ /* 0x000ee2000c1e1900 */
[----:B------:R-:W0:Y:S03]  /*13e0*/  LDC.64 R16, c[0x0][0x388] ;  /* 0x0000e200ff107b82 */ /* 0x000e260000000a00 */
[----:B------:R-:W3:Y:S01]  /*13f0*/  LDG.E R11, desc[UR6][R10.64] ;  /* 0x000000060a0b7981 */ /* 0x000ee2000c1e1900 */
[----:B------:R-:W-:-:S04]  /*1400*/  IADD3 R0, PT, PT, R3, R6, RZ ;  /* 0x0000000603007210 */ /* 0x000fc80007ffe0ff */
[----:B------:R-:W-:Y:S02]  /*1410*/  LOP3.LUT R0, R0, 0x80000001, RZ, 0xc0, !PT ;  /* 0x8000000100007812 */ /* 0x000fe400078ec0ff */
[----:B------:R-:W-:Y:S02]  /*1420*/  IADD3 R3, PT, PT, R5, R6, RZ ;  /* 0x0000000605037210 */ /* 0x000fe40007ffe0ff */
[----:B------:R-:W-:-:S03]  /*1430*/  ISETP.NE.AND P0, PT, R0, 0x1, PT ;  /* 0x000000010000780c */ /* 0x000fc60003f05270 */
[----:B0-----:R-:W-:-:S04]  /*1440*/  IMAD.WIDE R2, R3, 0x4, R16 ;  /* 0x0000000403027825 */ /* 0x001fc800078e0210 */
[----:B--2---:R-:W-:-:S04]  /*1450*/  FMUL R5, R12, R15 ;  /* 0x0000000f0c057220 */ /* 0x004fc80000400000 */
[----:B---3--:R-:W-:-:S05]  /*1460*/  FFMA R5, R8, R11, -R5 ;  /* 0x0000000b08057223 */ /* 0x008fca0000000805 */
[----:B------:R0:W-:Y:S01]  /*1470*/  STG.E desc[UR6][R2.64], R5 ;  /* 0x0000000502007986 */ /* 0x0001e2000c101906 */
[----:B------:R-:W-:Y:S05]  /*1480*/  @P0 EXIT ;  /* 0x000000000000094d */ /* 0x000fea0003800000 */
[----:B0-----:R-:W-:-:S05]  /*1490*/  FADD R5, -R5, -RZ ;  /* 0x800000ff05057221 */ /* 0x001fca0000000100 */
[----:B------:R-:W-:Y:S01]  /*14a0*/  STG.E desc[UR6][R2.64], R5 ;  /* 0x0000000502007986 */ /* 0x000fe2000c101906 */
[----:B------:R-:W-:Y:S05]  /*14b0*/  EXIT ;  /* 0x000000000000794d */ /* 0x000fea0003800000 */
.L_x_17:
        /* <DEDUP_REMOVED lines=12> */
.L_x_24:


//--------------------- .text._Z12determinantePfS_i --------------------------
	.section	.text._Z12determinantePfS_i,"ax",@progbits
	.align	128
        .global         _Z12determinantePfS_i
        .type           _Z12determinantePfS_i,@function
        .size           _Z12determinantePfS_i,(.L_x_25 - _Z12determinantePfS_i)
        .other          _Z12determinantePfS_i,@"STO_CUDA_ENTRY STV_DEFAULT"
_Z12determinantePfS_i:
.text._Z12determinantePfS_i:
[----:B------:R-:W-:Y:S08]  /*0000*/  LDC R1, c[0x0][0x37c] ;  /* 0x0000df00ff017b82 */ /* 0x000ff00000000800 */
[----:B------:R-:W0:Y:S02]  /*0010*/  LDC R0, c[0x0][0x390] ;  /* 0x0000e400ff007b82 */ /* 0x000e240000000800 */
[----:B0-----:R-:W-:-:S13]  /*0020*/  ISETP.GE.AND P0, PT, R0, 0x1, PT ;  /* 0x000000010000780c */ /* 0x001fda0003f06270 */
[----:B------:R-:W-:Y:S05]  /*0030*/  @!P0 EXIT ;  /* 0x000000000000894d */ /* 0x000fea0003800000 */
[----:B------:R-:W0:Y:S01]  /*0040*/  I2F.U32.RP R2, R0 ;  /* 0x0000000000027306 */ /* 0x000e220000209000 */
[----:B------:R-:W-:Y:S01]  /*0050*/  HFMA2 R14, -RZ, RZ, 0, 0 ;  /* 0x00000000ff0e7431 */ /* 0x000fe200000001ff */
[----:B------:R-:W1:Y:S01]  /*0060*/  LDCU.64 UR6, c[0x0][0x358] ;  /* 0x00006b00ff0677ac */ /* 0x000e620008000a00 */
[----:B------:R-:W-:Y:S01]  /*0070*/  ISETP.GE.U32.AND P3, PT, R0, 0x4, PT ;  /* 0x000000040000780c */ /* 0x000fe20003f66070 */
[----:B------:R-:W-:Y:S01]  /*0080*/  IMAD.MOV.U32 R17, RZ, RZ, RZ ;  /* 0x000000ffff117224 */ /* 0x000fe200078e00ff */
[----:B------:R-:W-:-:S03]  /*0090*/  LOP3.LUT R16, RZ, R0, RZ, 0x33, !PT ;  /* 0x00000000ff107212 */ /* 0x000fc600078e33ff */
[----:B0-----:R-:W0:Y:S02]  /*00a0*/  MUFU.RCP R2, R2 ;  /* 0x0000000200027308 */ /* 0x001e240000001000 */
[----:B0-----:R-:W-:-:S06]  /*00b0*/  IADD3 R15, PT, PT, R2, 0xffffffe, RZ ;  /* 0x0ffffffe020f7810 */ /* 0x001fcc0007ffe0ff */
[----:B------:R-:W0:Y:S02]  /*00c0*/  F2I.FTZ.U32.TRUNC.NTZ R15, R15 ;  /* 0x0000000f000f7305 */ /* 0x000e24000021f000 */
[----:B0-----:R-:W-:-:S05]  /*00d0*/  IADD3 R3, PT, PT, RZ, -R15, RZ ;  /* 0x8000000fff037210 */ /* 0x001fca0007ffe0ff */
[----:B------:R-:W-:-:S04]  /*00e0*/  IMAD R3, R3, R0, RZ ;  /* 0x0000000003037224 */ /* 0x000fc800078e02ff */
[----:B------:R-:W-:Y:S01]  /*00f0*/  IMAD.HI.U32 R14, R15, R3, R14 ;  /* 0x000000030f0e7227 */ /* 0x000fe200078e000e */
[----:B------:R-:W-:-:S04]  /*0100*/  LOP3.LUT R15, R0, 0x3, RZ, 0xc0, !PT ;  /* 0x00000003000f7812 */ /* 0x000fc800078ec0ff */
[----:B------:R-:W-:Y:S01]  /*0110*/  ISETP.NE.AND P1, PT, R15, RZ, PT ;  /* 0x000000ff0f00720c */ /* 0x000fe20003f25270 */
[----:B------:R-:W-:-:S04]  /*0120*/  IMAD.HI.U32 R3, R14, 0x2, RZ ;  /* 0x000000020e037827 */ /* 0x000fc800078e00ff */
[----:B------:R-:W-:-:S04]  /*0130*/  IMAD.MOV R3, RZ, RZ, -R3 ;  /* 0x000000ffff037224 */ /* 0x000fc800078e0a03 */
[----:B------:R-:W-:Y:S02]  /*0140*/  IMAD R19, R0, R3, 0x2 ;  /* 0x0000000200137424 */ /* 0x000fe400078e0203 */
[----:B------:R-:W1:Y:S03]  /*0150*/  LDC.64 R2, c[0x0][0x388] ;  /* 0x0000e200ff027b82 */ /* 0x000e660000000a00 */
[----:B------:R-:W-:-:S13]  /*0160*/  ISETP.GE.U32.AND P0, PT, R19, R0, PT ;  /* 0x000000001300720c */ /* 0x000fda0003f06070 */
[-C--:B------:R-:W-:Y:S02]  /*0170*/  @P0 IADD3 R19, PT, PT, R19, -R0.reuse, RZ ;  /* 0x8000000013130210 */ /* 0x080fe40007ffe0ff */
[----:B------:R-:W-:Y:S02]  /*0180*/  ISETP.NE.U32.AND P0, PT, R0, RZ, PT ;  /* 0x000000ff0000720c */ /* 0x000fe40003f05070 */
[----:B------:R-:W-:Y:S01]  /*0190*/  ISETP.GE.U32.AND P2, PT, R19, R0, PT ;  /* 0x000000001300720c */ /* 0x000fe20003f46070 */
[----:B-1----:R0:W5:-:S12]  /*01a0*/  LDG.E R23, desc[UR6][R2.64] ;  /* 0x0000000602177981 */ /* 0x002158000c1e1900 */
[----:B------:R-:W-:-:S04]  /*01b0*/  @P2 IADD3 R19, PT, PT, R19, -R0, RZ ;  /* 0x8000000013132210 */ /* 0x000fc80007ffe0ff */
[----:B------:R-:W-:Y:S01]  /*01c0*/  SEL R19, R16, R19, !P0 ;  /* 0x0000001310137207 */ /* 0x000fe20004000000 */
[----:B------:R-:W-:Y:S06]  /*01d0*/  @!P3 BRA `(.L_x_18) ;  /* 0x000000080010b947 */ /* 0x000fec0003800000 */
[----:B------:R-:W1:Y:S01]  /*01e0*/  LDCU.64 UR4, c[0x0][0x380] ;  /* 0x00007000ff0477ac */ /* 0x000e620008000a00 */
[C---:B------:R-:W-:Y:S02]  /*01f0*/  LOP3.LUT R17, R0.reuse, 0x7ffffffc, RZ, 0xc0, !PT ;  /* 0x7ffffffc00117812 */ /* 0x040fe400078ec0ff */
[----:B------:R-:W-:Y:S02]  /*0200*/  IADD3 R24, PT, PT, -R0, RZ, RZ ;  /* 0x000000ff00187210 */ /* 0x000fe40007ffe1ff */
[----:B------:R-:W-:Y:S01]  /*0210*/  MOV R21, 0x2 ;  /* 0x0000000200157802 */ /* 0x000fe20000000f00 */
[----:B------:R-:W-:Y:S01]  /*0220*/  IMAD.MOV R18, RZ, RZ, -R17 ;  /* 0x000000ffff127224 */ /* 0x000fe200078e0a11 */
[----:B-1----:R-:W-:-:S04]  /*0230*/  UIADD3 UR4, UP0, UPT, UR4, 0x8, URZ ;  /* 0x0000000804047890 */ /* 0x002fc8000ff1e0ff */
[----:B------:R-:W-:Y:S02]  /*0240*/  UIADD3.X UR5, UPT, UPT, URZ, UR5, URZ, UP0, !UPT ;  /* 0x00000005ff057290 */ /* 0x000fe400087fe4ff */
[----:B------:R-:W-:-:S04]  /*0250*/  MOV R22, UR4 ;  /* 0x0000000400167c02 */ /* 0x000fc80008000f00 */
[----:B------:R-:W-:-:S07]  /*0260*/  MOV R25, UR5 ;  /* 0x0000000500197c02 */ /* 0x000fce0008000f00 */
.L_x_19:
[----:B------:R-:W-:Y:S01]  /*0270*/  IMAD.HI.U32 R4, R14, R21, RZ ;  /* 0x000000150e047227 */ /* 0x000fe200078e00ff */
[----:B-1----:R-:W1:Y:S01]  /*0280*/  LDC.64 R6, c[0x0][0x380] ;  /* 0x0000e000ff067b82 */ /* 0x002e620000000a00 */
[----:B------:R-:W-:Y:S02]  /*0290*/  IADD3 R20, PT, PT, R24, 0x4, RZ ;  /* 0x0000000418147810 */ /* 0x000fe40007ffe0ff */
[----:B------:R-:W-:Y:S02]  /*02a0*/  IMAD.MOV R4, RZ, RZ, -R4 ;  /* 0x000000ffff047224 */ /* 0x000fe400078e0a04 */
[----:B------:R-:W-:Y:S02]  /*02b0*/  ISETP.NE.AND P3, PT, R20, 0x3, PT ;  /* 0x000000031400780c */ /* 0x000fe40003f65270 */
[----:B------:R-:W-:Y:S01]  /*02c0*/  IMAD R5, R0, R4, R21 ;  /* 0x0000000400057224 */ /* 0x000fe200078e0215 */
[----:B------:R-:W-:-:S04]  /*02d0*/  IADD3 R4, PT, PT, R21, -0x1, RZ ;  /* 0xffffffff15047810 */ /* 0x000fc80007ffe0ff */
[----:B------:R-:W-:Y:S02]  /*02e0*/  ISETP.GE.U32.AND P2, PT, R5, R0, PT ;  /* 0x000000000500720c */ /* 0x000fe40003f46070 */
[----:B------:R-:W-:-:S11]  /*02f0*/  SEL R11, R4, RZ, P3 ;  /* 0x000000ff040b7207 */ /* 0x000fd60001800000 */
[----:B------:R-:W-:-:S04]  /*0300*/  @P2 IADD3 R5, PT, PT, R5, -R0, RZ ;  /* 0x8000000005052210 */ /* 0x000fc80007ffe0ff */
[----:B------:R-:W-:-:S13]  /*0310*/  ISETP.GE.U32.AND P2, PT, R5, R0, PT ;  /* 0x000000000500720c */ /* 0x000fda0003f46070 */
[----:B------:R-:W-:-:S05]  /*0320*/  @P2 IMAD.IADD R5, R5, 0x1, -R0 ;  /* 0x0000000105052824 */ /* 0x000fca00078e0a00 */
[----:B------:R-:W-:Y:S01]  /*0330*/  SEL R13, R16, R5, !P0 ;  /* 0x00000005100d7207 */ /* 0x000fe20004000000 */
[-C--:B------:R-:W-:Y:S01]  /*0340*/  IMAD R5, R19, R0.reuse, R11 ;  /* 0x0000000013057224 */ /* 0x080fe200078e020b */
[-C--:B------:R-:W-:Y:S02]  /*0350*/  IADD3 R11, PT, PT, R11, R0.reuse, RZ ;  /* 0x000000000b0b7210 */ /* 0x080fe40007ffe0ff */
[----:B------:R-:W-:Y:S01]  /*0360*/  IADD3 R9, PT, PT, R13, R0, RZ ;  /* 0x000000000d097210 */ /* 0x000fe20007ffe0ff */
[----:B-1----:R-:W-:-:S04]  /*0370*/  IMAD.WIDE.U32 R4, R5, 0x4, R6 ;  /* 0x0000000405047825 */ /* 0x002fc800078e0006 */
[----:B------:R-:W-:Y:S01]  /*0380*/  IMAD.WIDE.U32 R8, R9, 0x4, R6 ;  /* 0x0000000409087825 */ /* 0x000fe200078e0006 */
[----:B------:R1:W2:Y:S03]  /*0390*/  LDG.E R26, desc[UR6][R4.64] ;  /* 0x00000006041a7981 */ /* 0x0002a6000c1e1900 */
[----:B------:R-:W-:Y:S02]  /*03a0*/  IMAD R13, R19, R0, R13 ;  /* 0x00000000130d7224 */ /* 0x000fe400078e020d */
[--C-:B------:R-:W-:Y:S01]  /*03b0*/  IMAD.WIDE.U32 R10, R11, 0x4, R6.reuse ;  /* 0x000000040b0a7825 */ /* 0x100fe200078e0006 */
[----:B------:R-:W2:Y:S03]  /*03c0*/  LDG.E R9, desc[UR6][R8.64] ;  /* 0x0000000608097981 */ /* 0x000ea6000c1e1900 */
[----:B------:R-:W-:Y:S01]  /*03d0*/  IMAD.WIDE.U32 R12, R13, 0x4, R6 ;  /* 0x000000040d0c7825 */ /* 0x000fe200078e0006 */
[----:B-1----:R-:W-:Y:S01]  /*03e0*/  MOV R4, R22 ;  /* 0x0000001600047202 */ /* 0x002fe20000000f00 */
[----:B------:R-:W3:Y:S02]  /*03f0*/  LDG.E R10, desc[UR6][R10.64] ;  /* 0x000000060a0a7981 */ /* 0x000ee4000c1e1900 */
[----:B------:R-:W-:-:S02]  /*0400*/  IMAD.MOV.U32 R5, RZ, RZ, R25 ;  /* 0x000000ffff057224 */ /* 0x000fc400078e0019 */
[----:B------:R1:W3:Y:S04]  /*0410*/  LDG.E R29, desc[UR6][R12.64] ;  /* 0x000000060c1d7981 */ /* 0x0002e8000c1e1900 */
[----:B------:R-:W4:Y:S01]  /*0420*/  LDG.E R22, desc[UR6][R4.64+-0x8] ;  /* 0xfffff80604167981 */ /* 0x000f22000c1e1900 */
[----:B------:R-:W-:-:S05]  /*0430*/  IADD3 R25, PT, PT, R21, 0x1, RZ ;  /* 0x0000000115197810 */ /* 0x000fca0007ffe0ff */
[----:B------:R-:W-:-:S05]  /*0440*/  IMAD.HI.U32 R27, R14, R25, RZ ;  /* 0x000000190e1b7227 */ /* 0x000fca00078e00ff */
[----:B------:R-:W-:-:S05]  /*0450*/  IADD3 R27, PT, PT, -R27, RZ, RZ ;  /* 0x000000ff1b1b7210 */ /* 0x000fca0007ffe1ff */
[----:B------:R-:W-:-:S05]  /*0460*/  IMAD R28, R0, R27, R25 ;  /* 0x0000001b001c7224 */ /* 0x000fca00078e0219 */
[----:B------:R-:W-:-:S13]  /*0470*/  ISETP.GE.U32.AND P2, PT, R28, R0, PT ;  /* 0x000000001c00720c */ /* 0x000fda0003f46070 */
[----:B------:R-:W-:-:S04]  /*0480*/  @P2 IADD3 R28, PT, PT, R28, -R0, RZ ;  /* 0x800000001c1c2210 */ /* 0x000fc80007ffe0ff */
[----:B------:R-:W-:Y:S02]  /*0490*/  ISETP.GE.U32.AND P2, PT, R28, R0, PT ;  /* 0x000000001c00720c */ /* 0x000fe40003f46070 */
[----:B------:R-:W-:-:S04]  /*04a0*/  ISETP.NE.AND P3, PT, R20, 0x2, PT ;  /* 0x000000021400780c */ /* 0x000fc80003f65270 */
[----:B------:R-:W-:-:S07]  /*04b0*/  SEL R27, R21, RZ, P3 ;  /* 0x000000ff151b7207 */ /* 0x000fce0001800000 */
[----:B------:R-:W-:-:S05]  /*04c0*/  @P2 IMAD.IADD R28, R28, 0x1, -R0 ;  /* 0x000000011c1c2824 */ /* 0x000fca00078e0a00 */
[----:B-1----:R-:W-:-:S04]  /*04d0*/  SEL R13, R16, R28, !P0 ;  /* 0x0000001c100d7207 */ /* 0x002fc80004000000 */
[-C--:B------:R-:W-:Y:S01]  /*04e0*/  IADD3 R11, PT, PT, R13, R0.reuse, RZ ;  /* 0x000000000d0b7210 */ /* 0x080fe20007ffe0ff */
[----:B------:R-:W-:-:S04]  /*04f0*/  IMAD R13, R19, R0, R13 ;  /* 0x00000000130d7224 */ /* 0x000fc800078e020d */
[----:B------:R-:W-:-:S04]  /*0500*/  IMAD.WIDE.U32 R12, R13, 0x4, R6 ;  /* 0x000000040d0c7825 */ /* 0x000fc800078e0006 */
[----:B--2---:R-:W-:-:S04]  /*0510*/  FMUL R9, R9, R26 ;  /* 0x0000001a09097220 */ /* 0x004fc80000400000 */
[----:B---3--:R-:W-:Y:S01]  /*0520*/  FFMA R29, R10, R29, -R9 ;  /* 0x0000001d0a1d7223 */ /* 0x008fe20000000809 */
[----:B------:R-:W-:-:S03]  /*0530*/  IMAD R9, R19, R0, R27 ;  /* 0x0000000013097224 */ /* 0x000fc600078e021b */
[----:B----45:R-:W-:Y:S01]  /*0540*/  FFMA R29, R22, R29, R23 ;  /* 0x0000001d161d7223 */ /* 0x030fe20000000017 */
[----:B------:R-:W-:Y:S01]  /*0550*/  IADD3 R23, PT, PT, R27, R0, RZ ;  /* 0x000000001b177210 */ /* 0x000fe20007ffe0ff */
[----:B------:R-:W-:-:S04]  /*0560*/  IMAD.WIDE.U32 R8, R9, 0x4, R6 ;  /* 0x0000000409087825 */ /* 0x000fc800078e0006 */
[--C-:B------:R-:W-:Y:S01]  /*0570*/  IMAD.WIDE.U32 R10, R11, 0x4, R6.reuse ;  /* 0x000000040b0a7825 */ /* 0x100fe200078e0006 */
[----:B------:R1:W-:Y:S03]  /*0580*/  STG.E desc[UR6][R2.64], R29 ;  /* 0x0000001d02007986 */ /* 0x0003e6000c101906 */
[----:B------:R-:W-:Y:S01]  /*0590*/  IMAD.WIDE.U32 R22, R23, 0x4, R6 ;  /* 0x0000000417167825 */ /* 0x000fe200078e0006 */
[----:B------:R2:W3:Y:S04]  /*05a0*/  LDG.E R8, desc[UR6][R8.64] ;  /* 0x0000000608087981 */ /* 0x0004e8000c1e1900 */
[----:B------:R-:W3:Y:S04]  /*05b0*/  LDG.E R11, desc[UR6][R10.64] ;  /* 0x000000060a0b7981 */ /* 0x000ee8000c1e1900 */
[----:B------:R4:W3:Y:S04]  /*05c0*/  LDG.E R22, desc[UR6][R22.64] ;  /* 0x0000000616167981 */ /* 0x0008e8000c1e1900 */
[----:B------:R-:W3:Y:S04]  /*05d0*/  LDG.E R13, desc[UR6][R12.64] ;  /* 0x000000060c0d7981 */ /* 0x000ee8000c1e1900 */
[----:B------:R-:W1:Y:S01]  /*05e0*/  LDG.E R26, desc[UR6][R4.64+-0x4] ;  /* 0xfffffc06041a7981 */ /* 0x000e62000c1e1900 */
[----:B------:R-:W-:-:S05]  /*05f0*/  IADD3 R27, PT, PT, R21, 0x2, RZ ;  /* 0x00000002151b7810 */ /* 0x000fca0007ffe0ff */
[----:B------:R-:W-:-:S04]  /*0600*/  IMAD.HI.U32 R28, R14, R27, RZ ;  /* 0x0000001b0e1c7227 */ /* 0x000fc800078e00ff */
[----:B------:R-:W-:-:S04]  /*0610*/  IMAD.MOV R28, RZ, RZ, -R28 ;  /* 0x000000ffff1c7224 */ /* 0x000fc800078e0a1c */
[----:B--2---:R-:W-:-:S05]  /*0620*/  IMAD R9, R0, R28, R27 ;  /* 0x0000001c00097224 */ /* 0x004fca00078e021b */
[----:B------:R-:W-:-:S13]  /*0630*/  ISETP.GE.U32.AND P2, PT, R9, R0, PT ;  /* 0x000000000900720c */ /* 0x000fda0003f46070 */
[----:B------:R-:W-:-:S04]  /*0640*/  @P2 IADD3 R9, PT, PT, R9, -R0, RZ ;  /* 0x8000000009092210 */ /* 0x000fc80007ffe0ff */
[----:B------:R-:W-:Y:S02]  /*0650*/  ISETP.GE.U32.AND P2, PT, R9, R0, PT ;  /* 0x000000000900720c */ /* 0x000fe40003f46070 */
[----:B------:R-:W-:-:S04]  /*0660*/  ISETP.NE.AND P3, PT, R20, 0x1, PT ;  /* 0x000000011400780c */ /* 0x000fc80003f65270 */
[----:B------:R-:W-:-:S07]  /*0670*/  SEL R25, R25, RZ, P3 ;  /* 0x000000ff19197207 */ /* 0x000fce0001800000 */
[----:B------:R-:W-:-:S04]  /*0680*/  @P2 IADD3 R9, PT, PT, R9, -R0, RZ ;  /* 0x8000000009092210 */ /* 0x000fc80007ffe0ff */
[----:B------:R-:W-:Y:S01]  /*0690*/  SEL R9, R16, R9, !P0 ;  /* 0x0000000910097207 */ /* 0x000fe20004000000 */
[----:B----4-:R-:W-:Y:S02]  /*06a0*/  IMAD R23, R19, R0, R25 ;  /* 0x0000000013177224 */ /* 0x010fe400078e0219 */
[----:B---3--:R-:W-:Y:S01]  /*06b0*/  FMUL R11, R11, R8 ;  /* 0x000000080b0b7220 */ /* 0x008fe20000400000 */
[----:B------:R-:W-:-:S03]  /*06c0*/  IADD3 R8, PT, PT, R9, R0, RZ ;  /* 0x0000000009087210 */ /* 0x000fc60007ffe0ff */
[----:B------:R-:W-:Y:S01]  /*06d0*/  FFMA R11, R22, R13, -R11 ;  /* 0x0000000d160b7223 */ /* 0x000fe2000000080b */
[----:B------:R-:W-:Y:S02]  /*06e0*/  IMAD R13, R19, R0, R9 ;  /* 0x00000000130d7224 */ /* 0x000fe400078e0209 */
[----:B------:R-:W-:-:S04]  /*06f0*/  IMAD.WIDE.U32 R22, R23, 0x4, R6 ;  /* 0x0000000417167825 */ /* 0x000fc800078e0006 */
[----:B-1----:R-:W-:Y:S01]  /*0700*/  FFMA R29, R26, R11, R29 ;  /* 0x0000000b1a1d7223 */ /* 0x002fe2000000001d */
[----:B------:R-:W-:Y:S02]  /*0710*/  IMAD.IADD R11, R25, 0x1, R0 ;  /* 0x00000001190b7824 */ /* 0x000fe400078e0200 */
[--C-:B------:R-:W-:Y:S02]  /*0720*/  IMAD.WIDE.U32 R8, R8, 0x4, R6.reuse ;  /* 0x0000000408087825 */ /* 0x100fe400078e0006 */
[----:B------:R1:W-:Y:S02]  /*0730*/  STG.E desc[UR6][R2.64], R29 ;  /* 0x0000001d02007986 */ /* 0x0003e4000c101906 */
[--C-:B------:R-:W-:Y:S02]  /*0740*/  IMAD.WIDE.U32 R10, R11, 0x4, R6.reuse ;  /* 0x000000040b0a7825 */ /* 0x100fe400078e0006 */
[----:B------:R-:W2:Y:S02]  /*0750*/  LDG.E R22, desc[UR6][R22.64] ;  /* 0x0000000616167981 */ /* 0x000ea4000c1e1900 */
[----:B------:R-:W-:-:S02]  /*0760*/  IMAD.WIDE.U32 R12, R13, 0x4, R6 ;  /* 0x000000040d0c7825 */ /* 0x000fc400078e0006 */
[----:B------:R-:W2:Y:S04]  /*0770*/  LDG.E R9, desc[UR6][R8.64] ;  /* 0x0000000608097981 */ /* 0x000ea8000c1e1900 */
[----:B------:R3:W4:Y:S04]  /*0780*/  LDG.E R10, desc[UR6][R10.64] ;  /* 0x000000060a0a7981 */ /* 0x000728000c1e1900 */
[----:B------:R-:W4:Y:S04]  /*0790*/  LDG.E R13, desc[UR6][R12.64] ;  /* 0x000000060c0d7981 */ /* 0x000f28000c1e1900 */
[----:B------:R-:W1:Y:S01]  /*07a0*/  LDG.E R26, desc[UR6][R4.64] ;  /* 0x00000006041a7981 */ /* 0x000e62000c1e1900 */
[----:B------:R-:W-:-:S05]  /*07b0*/  IADD3 R25, PT, PT, R21, 0x3, RZ ;  /* 0x0000000315197810 */ /* 0x000fca0007ffe0ff */
[----:B------:R-:W-:-:S05]  /*07c0*/  IMAD.HI.U32 R28, R14, R25, RZ ;  /* 0x000000190e1c7227 */ /* 0x000fca00078e00ff */
[----:B------:R-:W-:-:S05]  /*07d0*/  IADD3 R28, PT, PT, -R28, RZ, RZ ;  /* 0x000000ff1c1c7210 */ /* 0x000fca0007ffe1ff */
[----:B------:R-:W-:-:S05]  /*07e0*/  IMAD R25, R0, R28, R25 ;  /* 0x0000001c00197224 */ /* 0x000fca00078e0219 */
[----:B------:R-:W-:-:S13]  /*07f0*/  ISETP.GE.U32.AND P2, PT, R25, R0, PT ;  /* 0x000000001900720c */ /* 0x000fda0003f46070 */
[----:B------:R-:W-:-:S04]  /*0800*/  @P2 IADD3 R25, PT, PT, R25, -R0, RZ ;  /* 0x8000000019192210 */ /* 0x000fc80007ffe0ff */
[----:B------:R-:W-:-:S13]  /*0810*/  ISETP.GE.U32.AND P2, PT, R25, R0, PT ;  /* 0x000000001900720c */ /* 0x000fda0003f46070 */
[----:B------:R-:W-:Y:S01]  /*0820*/  @P2 IMAD.IADD R25, R25, 0x1, -R0 ;  /* 0x0000000119192824 */ /* 0x000fe200078e0a00 */
[----:B------:R-:W-:-:S04]  /*0830*/  ISETP.NE.AND P2, PT, R24, -0x4, PT ;  /* 0xfffffffc1800780c */ /* 0x000fc80003f45270 */
[----:B------:R-:W-:Y:S02]  /*0840*/  SEL R25, R16, R25, !P0 ;  /* 0x0000001910197207 */ /* 0x000fe40004000000 */
[----:B------:R-:W-:Y:S02]  /*0850*/  SEL R27, R27, RZ, P2 ;  /* 0x000000ff1b1b7207 */ /* 0x000fe40001000000 */
[-C--:B---3--:R-:W-:Y:S01]  /*0860*/  IADD3 R11, PT, PT, R25, R0.reuse, RZ ;  /* 0x00000000190b7210 */ /* 0x088fe20007ffe0ff */
[----:B------:R-:W-:Y:S02]  /*0870*/  IMAD R25, R19, R0, R25 ;  /* 0x0000000013197224 */ /* 0x000fe400078e0219 */
[----:B--2---:R-:W-:-:S04]  /*0880*/  FMUL R9, R9, R22 ;  /* 0x0000001609097220 */ /* 0x004fc80000400000 */
[----:B----4-:R-:W-:Y:S01]  /*0890*/  FFMA R9, R10, R13, -R9 ;  /* 0x0000000d0a097223 */ /* 0x010fe20000000809 */
[-C--:B------:R-:W-:Y:S01]  /*08a0*/  IADD3 R13, PT, PT, R27, R0.reuse, RZ ;  /* 0x000000001b0d7210 */ /* 0x080fe20007ffe0ff */
[----:B------:R-:W-:Y:S02]  /*08b0*/  IMAD R27, R19, R0, R27 ;  /* 0x00000000131b7224 */ /* 0x000fe400078e021b */
[----:B-1----:R-:W-:Y:S01]  /*08c0*/  FFMA R29, R26, R9, R29 ;  /* 0x000000091a1d7223 */ /* 0x002fe2000000001d */
[----:B------:R-:W-:-:S04]  /*08d0*/  IMAD.WIDE.U32 R8, R11, 0x4, R6 ;  /* 0x000000040b087825 */ /* 0x000fc800078e0006 */
[--C-:B------:R-:W-:Y:S01]  /*08e0*/  IMAD.WIDE.U32 R10, R27, 0x4, R6.reuse ;  /* 0x000000041b0a7825 */ /* 0x100fe200078e0006 */
[----:B------:R1:W-:Y:S03]  /*08f0*/  STG.E desc[UR6][R2.64], R29 ;  /* 0x0000001d02007986 */ /* 0x0003e6000c101906 */
[--C-:B------:R-:W-:Y:S01]  /*0900*/  IMAD.WIDE.U32 R12, R13, 0x4, R6.reuse ;  /* 0x000000040d0c7825 */ /* 0x100fe200078e0006 */
[----:B------:R-:W2:Y:S03]  /*0910*/  LDG.E R8, desc[UR6][R8.64] ;  /* 0x0000000608087981 */ /* 0x000ea6000c1e1900 */
[----:B------:R-:W-:Y:S01]  /*0920*/  IMAD.WIDE.U32 R6, R25, 0x4, R6 ;  /* 0x0000000419067825 */ /* 0x000fe200078e0006 */
[----:B------:R-:W2:Y:S04]  /*0930*/  LDG.E R11, desc[UR6][R10.64] ;  /* 0x000000060a0b7981 */ /* 0x000ea8000c1e1900 */
[----:B------:R-:W3:Y:S04]  /*0940*/  LDG.E R12, desc[UR6][R12.64] ;  /* 0x000000060c0c7981 */ /* 0x000ee8000c1e1900 */
[----:B------:R-:W3:Y:S04]  /*0950*/  LDG.E R7, desc[UR6][R6.64] ;  /* 0x0000000606077981 */ /* 0x000ee8000c1e1900 */
[----:B------:R-:W4:Y:S01]  /*0960*/  LDG.E R22, desc[UR6][R4.64+0x4] ;  /* 0x0000040604167981 */ /* 0x000f22000c1e1900 */
[----:B------:R-:W-:-:S04]  /*0970*/  IADD3 R18, PT, PT, R18, 0x4, RZ ;  /* 0x0000000412127810 */ /* 0x000fc80007ffe0ff */
[----:B------:R-:W-:Y:S02]  /*0980*/  ISETP.NE.AND P2, PT, R18, RZ, PT ;  /* 0x000000ff1200720c */ /* 0x000fe40003f45270 */
[----:B------:R-:W-:Y:S02]  /*0990*/  MOV R24, R20 ;  /* 0x0000001400187202 */ /* 0x000fe40000000f00 */
[----:B------:R-:W-:Y:S01]  /*09a0*/  IADD3 R21, PT, PT, R21, 0x4, RZ ;  /* 0x0000000415157810 */ /* 0x000fe20007ffe0ff */
[----:B--2---:R-:W-:-:S04]  /*09b0*/  FMUL R23, R8, R11 ;  /* 0x0000000b08177220 */ /* 0x004fc80000400000 */
[----:B---3--:R-:W-:-:S04]  /*09c0*/  FFMA R23, R12, R7, -R23 ;  /* 0x000000070c177223 */ /* 0x008fc80000000817 */
[----:B----4-:R-:W-:Y:S01]  /*09d0*/  FFMA R23, R22, R23, R29 ;  /* 0x0000001716177223 */ /* 0x010fe2000000001d */
[----:B------:R-:W-:-:S04]  /*09e0*/  IADD3 R22, P3, PT, R4, 0x10, RZ ;  /* 0x0000001004167810 */ /* 0x000fc80007f7e0ff */
[----:B------:R1:W-:Y:S01]  /*09f0*/  STG.E desc[UR6][R2.64], R23 ;  /* 0x0000001702007986 */ /* 0x0003e2000c101906 */
[----:B------:R-:W-:Y:S01]  /*0a00*/  IMAD.X R25, RZ, RZ, R5, P3 ;  /* 0x000000ffff197224 */ /* 0x000fe200018e0605 */
[----:B------:R-:W-:Y:S07]  /*0a10*/  @P2 BRA `(.L_x_19) ;  /* 0xfffffff800142947 */ /* 0x000fee000383ffff */
.L_x_18:
[----:B------:R-:W-:Y:S05]  /*0a20*/  @!P1 EXIT ;  /* 0x000000000000994d */ /* 0x000fea0003800000 */
[----:B------:R-:W-:Y:S02]  /*0a30*/  ISETP.NE.AND P2, PT, R15, 0x1, PT ;  /* 0x000000010f00780c */ /* 0x000fe40003f45270 */
[----:B------:R-:W-:-:S04]  /*0a40*/  LOP3.LUT R4, R0, 0x1, RZ, 0xc0, !PT ;  /* 0x0000000100047812 */ /* 0x000fc800078ec0ff */
[----:B------:R-:W-:-:S07]  /*0a50*/  ISETP.NE.U32.AND P1, PT, R4, 0x1, PT ;  /* 0x000000010400780c */ /* 0x000fce0003f25070 */
[----:B------:R-:W-:Y:S06]  /*0a60*/  @!P2 BRA `(.L_x_20) ;  /* 0x0000000000f0a947 */ /* 0x000fec0003800000 */
[C---:B------:R-:W-:Y:S02]  /*0a70*/  IADD3 R9, PT, PT, R17.reuse, 0x2, RZ ;  /* 0x0000000211097810 */ /* 0x040fe40007ffe0ff */
[----:B------:R-:W-:-:S03]  /*0a80*/  IADD3 R7, PT, PT, R17, 0x1, RZ ;  /* 0x0000000111077810 */ /* 0x000fc60007ffe0ff */
[----:B------:R-:W-:Y:S01]  /*0a90*/  IMAD.HI.U32 R4, R14, R9, RZ ;  /* 0x000000090e047227 */ /* 0x000fe200078e00ff */
[----:B------:R-:W-:-:S03]  /*0aa0*/  ISETP.NE.AND P3, PT, R7, R0, PT ;  /* 0x000000000700720c */ /* 0x000fc60003f65270 */
[----:B------:R-:W-:Y:S01]  /*0ab0*/  IMAD.MOV R4, RZ, RZ, -R4 ;  /* 0x000000ffff047224 */ /* 0x000fe200078e0a04 */
[----:B------:R-:W-:-:S03]  /*0ac0*/  SEL R7, R7, RZ, P3 ;  /* 0x000000ff07077207 */ /* 0x000fc60001800000 */
[----:B------:R-:W-:Y:S01]  /*0ad0*/  IMAD R11, R0, R4, R9 ;  /* 0x00000004000b7224 */ /* 0x000fe200078e0209 */
[-C--:B------:R-:W-:Y:S01]  /*0ae0*/  IADD3 R25, PT, PT, R7, R0.reuse, RZ ;  /* 0x0000000007197210 */ /* 0x080fe20007ffe0ff */
[----:B------:R-:W2:Y:S03]  /*0af0*/  LDC.64 R4, c[0x0][0x380] ;  /* 0x0000e000ff047b82 */ /* 0x000ea60000000a00 */
[----:B------:R-:W-:-:S13]  /*0b00*/  ISETP.GE.U32.AND P2, PT, R11, R0, PT ;  /* 0x000000000b00720c */ /* 0x000fda0003f46070 */
[----:B------:R-:W-:-:S04]  /*0b10*/  @P2 IADD3 R11, PT, PT, R11, -R0, RZ ;  /* 0x800000000b0b2210 */ /* 0x000fc80007ffe0ff */
[----:B------:R-:W-:Y:S01]  /*0b20*/  ISETP.GE.U32.AND P2, PT, R11, R0, PT ;  /* 0x000000000b00720c */ /* 0x000fe20003f46070 */
[----:B--2---:R-:W-:-:S06]  /*0b30*/  IMAD.WIDE.U32 R24, R25, 0x4, R4 ;  /* 0x0000000419187825 */ /* 0x004fcc00078e0004 */
[----:B------:R-:W2:Y:S06]  /*0b40*/  LDG.E R24, desc[UR6][R24.64] ;  /* 0x0000000618187981 */ /* 0x000eac000c1e1900 */
[----:B------:R-:W-:-:S04]  /*0b50*/  @P2 IADD3 R11, PT, PT, R11, -R0, RZ ;  /* 0x800000000b0b2210 */ /* 0x000fc80007ffe0ff */
[----:B------:R-:W-:Y:S01]  /*0b60*/  SEL R13, R16, R11, !P0 ;  /* 0x0000000b100d7207 */ /* 0x000fe20004000000 */
[----:B------:R-:W-:-:S04]  /*0b70*/  IMAD R11, R19, R0, R7 ;  /* 0x00000000130b7224 */ /* 0x000fc800078e0207 */
[----:B------:R-:W-:Y:S02]  /*0b80*/  IMAD.IADD R15, R13, 0x1, R0 ;  /* 0x000000010d0f7824 */ /* 0x000fe400078e0200 */
[----:B------:R-:W-:Y:S02]  /*0b90*/  IMAD R21, R19, R0, R13 ;  /* 0x0000000013157224 */ /* 0x000fe400078e020d */
[----:B------:R-:W-:-:S04]  /*0ba0*/  IMAD.WIDE.U32 R10, R11, 0x4, R4 ;  /* 0x000000040b0a7825 */ /* 0x000fc800078e0004 */
[--C-:B------:R-:W-:Y:S02]  /*0bb0*/  IMAD.WIDE.U32 R12, R15, 0x4, R4.reuse ;  /* 0x000000040f0c7825 */ /* 0x100fe400078e0004 */
[----:B------:R-:W3:Y:S02]  /*0bc0*/  LDG.E R11, desc[UR6][R10.64] ;  /* 0x000000060a0b7981 */ /* 0x000ee4000c1e1900 */
[--C-:B------:R-:W-:Y:S02]  /*0bd0*/  IMAD.WIDE.U32 R20, R21, 0x4, R4.reuse ;  /* 0x0000000415147825 */ /* 0x100fe400078e0004 */
[----:B------:R4:W3:Y:S02]  /*0be0*/  LDG.E R12, desc[UR6][R12.64] ;  /* 0x000000060c0c7981 */ /* 0x0008e4000c1e1900 */
[C---:B------:R-:W-:Y:S02]  /*0bf0*/  IMAD.WIDE.U32 R6, R17.reuse, 0x4, R4 ;  /* 0x0000000411067825 */ /* 0x040fe400078e0004 */
[----:B------:R-:W2:Y:S04]  /*0c00*/  LDG.E R21, desc[UR6][R20.64] ;  /* 0x0000000614157981 */ /* 0x000ea8000c1e1900 */
[----:B------:R-:W2:Y:S01]  /*0c10*/  LDG.E R8, desc[UR6][R6.64] ;  /* 0x0000000606087981 */ /* 0x000ea2000c1e1900 */
[----:B------:R-:W-:-:S05]  /*0c20*/  IADD3 R15, PT, PT, R17, 0x3, RZ ;  /* 0x00000003110f7810 */ /* 0x000fca0007ffe0ff */
[----:B------:R-:W-:-:S05]  /*0c30*/  IMAD.HI.U32 R17, R14, R15, RZ ;  /* 0x0000000f0e117227 */ /* 0x000fca00078e00ff */
[----:B------:R-:W-:-:S05]  /*0c40*/  IADD3 R17, PT, PT, -R17, RZ, RZ ;  /* 0x000000ff11117210 */ /* 0x000fca0007ffe1ff */
[----:B------:R-:W-:-:S05]  /*0c50*/  IMAD R15, R0, R17, R15 ;  /* 0x00000011000f7224 */ /* 0x000fca00078e020f */
[----:B------:R-:W-:-:S13]  /*0c60*/  ISETP.GE.U32.AND P2, PT, R15, R0, PT ;  /* 0x000000000f00720c */ /* 0x000fda0003f46070 */
[----:B------:R-:W-:-:S05]  /*0c70*/  @P2 IMAD.IADD R15, R15, 0x1, -R0 ;  /* 0x000000010f0f2824 */ /* 0x000fca00078e0a00 */
[----:B------:R-:W-:-:S13]  /*0c80*/  ISETP.GE.U32.AND P2, PT, R15, R0, PT ;  /* 0x000000000f00720c */ /* 0x000fda0003f46070 */
[-C--:B------:R-:W-:Y:S02]  /*0c90*/  @P2 IADD3 R15, PT, PT, R15, -R0.reuse, RZ ;  /* 0x800000000f0f2210 */ /* 0x080fe40007ffe0ff */
[CC--:B------:R-:W-:Y:S02]  /*0ca0*/  ISETP.NE.AND P2, PT, R9.reuse, R0.reuse, PT ;  /* 0x000000000900720c */ /* 0x0c0fe40003f45270 */
[----:B------:R-:W-:Y:S02]  /*0cb0*/  SEL R17, R16, R15, !P0 ;  /* 0x0000000f10117207 */ /* 0x000fe40004000000 */
[----:B----4-:R-:W-:Y:S02]  /*0cc0*/  SEL R13, R9, RZ, P2 ;  /* 0x000000ff090d7207 */ /* 0x010fe40001000000 */
[-C--:B------:R-:W-:Y:S01]  /*0cd0*/  IADD3 R25, PT, PT, R17, R0.reuse, RZ ;  /* 0x0000000011197210 */ /* 0x080fe20007ffe0ff */
[----:B------:R-:W-:Y:S02]  /*0ce0*/  IMAD R17, R19, R0, R17 ;  /* 0x0000000013117224 */ /* 0x000fe400078e0211 */
[----:B---3--:R-:W-:-:S04]  /*0cf0*/  FMUL R11, R12, R11 ;  /* 0x0000000b0c0b7220 */ /* 0x008fc80000400000 */
[----:B--2---:R-:W-:Y:S01]  /*0d00*/  FFMA R11, R24, R21, -R11 ;  /* 0x00000015180b7223 */ /* 0x004fe2000000080b */
[-C--:B------:R-:W-:Y:S01]  /*0d10*/  IADD3 R21, PT, PT, R13, R0.reuse, RZ ;  /* 0x000000000d157210 */ /* 0x080fe20007ffe0ff */
[----:B------:R-:W-:Y:S02]  /*0d20*/  IMAD R13, R19, R0, R13 ;  /* 0x00000000130d7224 */ /* 0x000fe400078e020d */
[----:B-----5:R-:W-:Y:S01]  /*0d30*/  FFMA R15, R8, R11, R23 ;  /* 0x0000000b080f7223 */ /* 0x020fe20000000017 */
[----:B------:R-:W-:-:S04]  /*0d40*/  IMAD.WIDE.U32 R10, R25, 0x4, R4 ;  /* 0x00000004190a7825 */ /* 0x000fc800078e0004 */
[--C-:B------:R-:W-:Y:S01]  /*0d50*/  IMAD.WIDE.U32 R12, R13, 0x4, R4.reuse ;  /* 0x000000040d0c7825 */ /* 0x100fe200078e0004 */
[----:B------:R2:W-:Y:S03]  /*0d60*/  STG.E desc[UR6][R2.64], R15 ;  /* 0x0000000f02007986 */ /* 0x0005e6000c101906 */
[--C-:B------:R-:W-:Y:S01]  /*0d70*/  IMAD.WIDE.U32 R20, R21, 0x4, R4.reuse ;  /* 0x0000000415147825 */ /* 0x100fe200078e0004 */
[----:B------:R-:W3:Y:S03]  /*0d80*/  LDG.E R10, desc[UR6][R10.64] ;  /* 0x000000060a0a7981 */ /* 0x000ee6000c1e1900 */
[----:B------:R-:W-:Y:S01]  /*0d90*/  IMAD.WIDE.U32 R4, R17, 0x4, R4 ;  /* 0x0000000411047825 */ /* 0x000fe200078e0004 */
[----:B------:R-:W3:Y:S04]  /*0da0*/  LDG.E R13, desc[UR6][R12.64] ;  /* 0x000000060c0d7981 */ /* 0x000ee8000c1e1900 */
[----:B------:R-:W4:Y:S04]  /*0db0*/  LDG.E R20, desc[UR6][R20.64] ;  /* 0x0000000614147981 */ /* 0x000f28000c1e1900 */
[----:B------:R-:W4:Y:S04]  /*0dc0*/  LDG.E R5, desc[UR6][R4.64] ;  /* 0x0000000604057981 */ /* 0x000f28000c1e1900 */
[----:B------:R-:W1:Y:S01]  /*0dd0*/  LDG.E R6, desc[UR6][R6.64+0x4] ;  /* 0x0000040606067981 */ /* 0x000e62000c1e1900 */
[----:B---3--:R-:W-:-:S04]  /*0de0*/  FMUL R17, R10, R13 ;  /* 0x0000000d0a117220 */ /* 0x008fc80000400000 */
[----:B----4-:R-:W-:-:S04]  /*0df0*/  FFMA R17, R20, R5, -R17 ;  /* 0x0000000514117223 */ /* 0x010fc80000000811 */
[----:B-1----:R-:W-:-:S05]  /*0e00*/  FFMA R23, R6, R17, R15 ;  /* 0x0000001106177223 */ /* 0x002fca000000000f */
[----:B------:R2:W-:Y:S01]  /*0e10*/  STG.E desc[UR6][R2.64], R23 ;  /* 0x0000001702007986 */ /* 0x0005e2000c101906 */
[----:B------:R-:W-:-:S07]  /*0e20*/  IMAD.MOV.U32 R17, RZ, RZ, R9 ;  /* 0x000000ffff117224 */ /* 0x000fce00078e0009 */
.L_x_20:
[----:B------:R-:W-:Y:S05]  /*0e30*/  @P1 EXIT ;  /* 0x000000000000194d */ /* 0x000fea0003800000 */
[C---:B------:R-:W-:Y:S01]  /*0e40*/  IADD3 R5, PT, PT, R17.reuse, 0x2, RZ ;  /* 0x0000000211057810 */ /* 0x040fe20007ffe0ff */
[----:B------:R-:W-:-:S04]  /*0e50*/  VIADD R7, R17, 0x1 ;  /* 0x0000000111077836 */ /* 0x000fc80000000000 */
[----:B------:R-:W-:Y:S01]  /*0e60*/  IMAD.HI.U32 R14, R14, R5, RZ ;  /* 0x000000050e0e7227 */ /* 0x000fe200078e00ff */
[----:B------:R-:W-:-:S04]  /*0e70*/  ISETP.NE.AND P2, PT, R7, R0, PT ;  /* 0x000000000700720c */ /* 0x000fc80003f45270 */
[----:B------:R-:W-:Y:S02]  /*0e80*/  IADD3 R14, PT, PT, -R14, RZ, RZ ;  /* 0x000000ff0e0e7210 */ /* 0x000fe40007ffe1ff */
[----:B------:R-:W-:-:S03]  /*0e90*/  SEL R7, R7, RZ, P2 ;  /* 0x000000ff07077207 */ /* 0x000fc60001000000 */
[----:B------:R-:W-:Y:S02]  /*0ea0*/  IMAD R9, R0, R14, R5 ;  /* 0x0000000e00097224 */ /* 0x000fe400078e0205 */
[----:B------:R-:W3:Y:S01]  /*0eb0*/  LDC.64 R4, c[0x0][0x380] ;  /* 0x0000e000ff047b82 */ /* 0x000ee20000000a00 */
[-C--:B------:R-:W-:Y:S02]  /*0ec0*/  IMAD R13, R19, R0.reuse, R7 ;  /* 0x00000000130d7224 */ /* 0x080fe400078e0207 */
[----:B------:R-:W-:-:S13]  /*0ed0*/  ISETP.GE.U32.AND P1, PT, R9, R0, PT ;  /* 0x000000000900720c */ /* 0x000fda0003f26070 */
[----:B------:R-:W-:-:S04]  /*0ee0*/  @P1 IADD3 R9, PT, PT, R9, -R0, RZ ;  /* 0x8000000009091210 */ /* 0x000fc80007ffe0ff */
[----:B------:R-:W-:Y:S01]  /*0ef0*/  ISETP.GE.U32.AND P1, PT, R9, R0, PT ;  /* 0x000000000900720c */ /* 0x000fe20003f26070 */
[----:B---3--:R-:W-:-:S06]  /*0f00*/  IMAD.WIDE.U32 R12, R13, 0x4, R4 ;  /* 0x000000040d0c7825 */ /* 0x008fcc00078e0004 */
[----:B------:R-:W2:Y:S06]  /*0f10*/  LDG.E R13, desc[UR6][R12.64] ;  /* 0x000000060c0d7981 */ /* 0x000eac000c1e1900 */
[----:B------:R-:W-:Y:S02]  /*0f20*/  @P1 IADD3 R9, PT, PT, R9, -R0, RZ ;  /* 0x8000000009091210 */ /* 0x000fe40007ffe0ff */
[----:B------:R-:W-:Y:S02]  /*0f30*/  ISETP.NE.AND P1, PT, R0, 0x1, PT ;  /* 0x000000010000780c */ /* 0x000fe40003f25270 */
[----:B------:R-:W-:-:S02]  /*0f40*/  SEL R9, R16, R9, !P0 ;  /* 0x0000000910097207 */ /* 0x000fc40004000000 */
[----:B------:R-:W-:-:S04]  /*0f50*/  SEL R6, R0, RZ, P1 ;  /* 0x000000ff00067207 */ /* 0x000fc80000800000 */
[C---:B------:R-:W-:Y:S01]  /*0f60*/  IADD3 R11, PT, PT, R6.reuse, R9, RZ ;  /* 0x00000009060b7210 */ /* 0x040fe20007ffe0ff */
[----:B------:R-:W-:Y:S01]  /*0f70*/  IMAD R9, R19, R0, R9 ;  /* 0x0000000013097224 */ /* 0x000fe200078e0209 */
[----:B------:R-:W-:-:S03]  /*0f80*/  IADD3 R7, PT, PT, R6, R7, RZ ;  /* 0x0000000706077210 */ /* 0x000fc60007ffe0ff */
[----:B------:R-:W-:-:S04]  /*0f90*/  IMAD.WIDE.U32 R10, R11, 0x4, R4 ;  /* 0x000000040b0a7825 */ /* 0x000fc800078e0004 */
[--C-:B------:R-:W-:Y:S02]  /*0fa0*/  IMAD.WIDE.U32 R6, R7, 0x4, R4.reuse ;  /* 0x0000000407067825 */ /* 0x100fe400078e0004 */
[----:B------:R-:W2:Y:S02]  /*0fb0*/  LDG.E R10, desc[UR6][R10.64] ;  /* 0x000000060a0a7981 */ /* 0x000ea4000c1e1900 */
[--C-:B------:R-:W-:Y:S02]  /*0fc0*/  IMAD.WIDE.U32 R8, R9, 0x4, R4.reuse ;  /* 0x0000000409087825 */ /* 0x100fe400078e0004 */
[----:B------:R-:W3:Y:S02]  /*0fd0*/  LDG.E R6, desc[UR6][R6.64] ;  /* 0x0000000606067981 */ /* 0x000ee4000c1e1900 */
[----:B------:R-:W-:Y:S02]  /*0fe0*/  IMAD.WIDE.U32 R4, R17, 0x4, R4 ;  /* 0x0000000411047825 */ /* 0x000fe400078e0004 */
[----:B------:R-:W3:Y:S04]  /*0ff0*/  LDG.E R9, desc[UR6][R8.64] ;  /* 0x0000000608097981 */ /* 0x000ee8000c1e1900 */
[----:B------:R-:W4:Y:S01]  /*1000*/  LDG.E R4, desc[UR6][R4.64] ;  /* 0x0000000604047981 */ /* 0x000f22000c1e1900 */
[----:B--2---:R-:W-:-:S04]  /*1010*/  FMUL R15, R10, R13 ;  /* 0x0000000d0a0f7220 */ /* 0x004fc80000400000 */
[----:B---3--:R-:W-:-:S04]  /*1020*/  FFMA R15, R6, R9, -R15 ;  /* 0x00000009060f7223 */ /* 0x008fc8000000080f */
[----:B----45:R-:W-:-:S05]  /*1030*/  FFMA R15, R4, R15, R23 ;  /* 0x0000000f040f7223 */ /* 0x030fca0000000017 */
[----:B------:R-:W-:Y:S01]  /*1040*/  STG.E desc[UR6][R2.64], R15 ;  /* 0x0000000f02007986 */ /* 0x000fe2000c101906 */
[----:B------:R-:W-:Y:S05]  /*1050*/  EXIT ;  /* 0x000000000000794d */ /* 0x000fea0003800000 */
.L_x_21:
        /* <DEDUP_REMOVED lines=10> */
.L_x_25:


//--------------------- .nv.shared.reserved.0     --------------------------
	.section	.nv.shared.reserved.0,"aw",@nobits
	.weak		__nv_reservedSMEM_offset_0_alias
	.size		__nv_reservedSMEM_offset_0_alias, 0, 64
	.other		__nv_reservedSMEM_offset_0_alias,@"STO_CUDA_RESERVED_SHARED STV_DEFAULT"
__nv_reservedSMEM_offset_0_alias:
	.zero		0
	.zero		64


//--------------------- .nv.constant0._Z13matrizInversaPfS_S_i --------------------------
	.section	.nv.constant0._Z13matrizInversaPfS_S_i,"a",@progbits
	.sectionflags	@""
	.align	4
.nv.constant0._Z13matrizInversaPfS_S_i:
	.zero		924


//--------------------- .nv.constant0._Z13matrizAdjuntaPfS_i --------------------------
	.section	.nv.constant0._Z13matrizAdjuntaPfS_i,"a",@progbits
	.sectionflags	@""
	.align	4
.nv.constant0._Z13matrizAdjuntaPfS_i:
	.zero		916


//--------------------- .nv.constant0._Z12determinantePfS_i --------------------------
	.section	.nv.constant0._Z12determinantePfS_i,"a",@progbits
	.sectionflags	@""
	.align	4
.nv.constant0._Z12determinantePfS_i:
	.zero		916


//--------------------- SYMBOLS --------------------------

	.type		.nv.reservedSmem.offset0,@object
	.size		.nv.reservedSmem.offset0,0x4
